	.target	sm_90a

	.elftype	@"ET_EXEC"


//--------------------- .note.nv.tkinfo           --------------------------
	.section	.note.nv.tkinfo,"",@"SHT_NOTE"
	.sectionflags	@"SHF_NOTE_NV_TKINFO"
	.tkinfo
        /*0018*/ 	.word	0x00000002
        /*0030*/ 	.string	""
        /*0030*/ 	.string	"ptxas"
        /*0030*/ 	.string	"Cuda compilation tools, release 13.0, V13.0.88"
        /*0030*/ 	.string	"Build cuda_13.0.r13.0/compiler.36424714_0"
        /*0030*/ 	.string	"-arch sm_90a -m 64 "



//--------------------- .note.nv.cuinfo           --------------------------
	.section	.note.nv.cuinfo,"",@"SHT_NOTE"
	.sectionflags	@"SHF_NOTE_NV_CUINFO"
        /*0018*/ 	.short	0x0002
        /*001a*/ 	.short	0x005a
        /*001c*/ 	.short	0x0082
	.zero		2


//--------------------- .nv.info                  --------------------------
	.section	.nv.info,"",@"SHT_CUDA_INFO"
	.align	4


	//----- nvinfo : EIATTR_REGCOUNT
	.align		4
        /*0000*/ 	.byte	0x04, 0x2f
        /*0002*/ 	.short	(.L_15 - .L_14)
	.align		4
.L_14:
        /*0004*/ 	.word	index@(_ZN7cutlass13device_kernelINS_4gemm6kernel13GemmUniversalIN4cute5tupleIJiiiiEEENS1_10collective13CollectiveMmaINS1_34MainloopSm90TmaGmmaWarpSpecializedILi3ENS5_IJNS4_1CILi2EEESB_NSA_ILi1EEEEEENS1_32KernelTmaWarpSpecializedPingpongEEENS5_IJNSA_ILi64EEENSA_ILi128EEESH_EEENS_6half_tENS5_IJlSC_lEEESJ_SK_NS4_8TiledMMAINS4_8MMA_AtomIJNS4_4SM904GMMA26MMA_64x128x16_F32F16F16_SSILNSO_5MajorE0ELSQ_0ELNSO_7ScaleInE1ELSR_1EEEEEENS4_6LayoutINS5_IJSC_SC_SC_EEENS5_IJNSA_ILi0EEESW_SW_EEEEENS5_IJNS4_10UnderscoreESZ_SZ_EEEEENS4_23SM90_TMA_LOAD_MULTICASTENS4_14ComposedLayoutINS4_7SwizzleILi3ELi4ELi3EEENS4_18smem_ptr_flag_bitsILi16EEENSU_INS5_IJNSA_ILi8EEESG_EEENS5_IJSG_SC_EEEEEEEvNS4_8identityES12_S1C_vS1D_EENS_8epilogue10collective6detail29Sm90TmaWarpSpecializedAdapterINS1G_15DefaultEpilogueISJ_SK_SK_NS1F_6thread17LinearCombinationISJ_Li1EffLNS1K_9ScaleType4KindE0ELNS_15FloatRoundStyleE2ESJ_EENS1_15EpilogueDefaultEEEEEvvEEEEvNT_6ParamsE)
        /*0008*/ 	.word	0x000000a8


	//----- nvinfo : EIATTR_FRAME_SIZE
	.align		4
.L_15:
        /*000c*/ 	.byte	0x04, 0x11
        /*000e*/ 	.short	(.L_17 - .L_16)
	.align		4
.L_16:
        /*0010*/ 	.word	index@(_ZN7cutlass13device_kernelINS_4gemm6kernel13GemmUniversalIN4cute5tupleIJiiiiEEENS1_10collective13CollectiveMmaINS1_34MainloopSm90TmaGmmaWarpSpecializedILi3ENS5_IJNS4_1CILi2EEESB_NSA_ILi1EEEEEENS1_32KernelTmaWarpSpecializedPingpongEEENS5_IJNSA_ILi64EEENSA_ILi128EEESH_EEENS_6half_tENS5_IJlSC_lEEESJ_SK_NS4_8TiledMMAINS4_8MMA_AtomIJNS4_4SM904GMMA26MMA_64x128x16_F32F16F16_SSILNSO_5MajorE0ELSQ_0ELNSO_7ScaleInE1ELSR_1EEEEEENS4_6LayoutINS5_IJSC_SC_SC_EEENS5_IJNSA_ILi0EEESW_SW_EEEEENS5_IJNS4_10UnderscoreESZ_SZ_EEEEENS4_23SM90_TMA_LOAD_MULTICASTENS4_14ComposedLayoutINS4_7SwizzleILi3ELi4ELi3EEENS4_18smem_ptr_flag_bitsILi16EEENSU_INS5_IJNSA_ILi8EEESG_EEENS5_IJSG_SC_EEEEEEEvNS4_8identityES12_S1C_vS1D_EENS_8epilogue10collective6detail29Sm90TmaWarpSpecializedAdapterINS1G_15DefaultEpilogueISJ_SK_SK_NS1F_6thread17LinearCombinationISJ_Li1EffLNS1K_9ScaleType4KindE0ELNS_15FloatRoundStyleE2ESJ_EENS1_15EpilogueDefaultEEEEEvvEEEEvNT_6ParamsE)
        /*0014*/ 	.word	0x00000008


	//----- nvinfo : EIATTR_MIN_STACK_SIZE
	.align		4
.L_17:
        /*0018*/ 	.byte	0x04, 0x12
        /*001a*/ 	.short	(.L_19 - .L_18)
	.align		4
.L_18:
        /*001c*/ 	.word	index@(_ZN7cutlass13device_kernelINS_4gemm6kernel13GemmUniversalIN4cute5tupleIJiiiiEEENS1_10collective13CollectiveMmaINS1_34MainloopSm90TmaGmmaWarpSpecializedILi3ENS5_IJNS4_1CILi2EEESB_NSA_ILi1EEEEEENS1_32KernelTmaWarpSpecializedPingpongEEENS5_IJNSA_ILi64EEENSA_ILi128EEESH_EEENS_6half_tENS5_IJlSC_lEEESJ_SK_NS4_8TiledMMAINS4_8MMA_AtomIJNS4_4SM904GMMA26MMA_64x128x16_F32F16F16_SSILNSO_5MajorE0ELSQ_0ELNSO_7ScaleInE1ELSR_1EEEEEENS4_6LayoutINS5_IJSC_SC_SC_EEENS5_IJNSA_ILi0EEESW_SW_EEEEENS5_IJNS4_10UnderscoreESZ_SZ_EEEEENS4_23SM90_TMA_LOAD_MULTICASTENS4_14ComposedLayoutINS4_7SwizzleILi3ELi4ELi3EEENS4_18smem_ptr_flag_bitsILi16EEENSU_INS5_IJNSA_ILi8EEESG_EEENS5_IJSG_SC_EEEEEEEvNS4_8identityES12_S1C_vS1D_EENS_8epilogue10collective6detail29Sm90TmaWarpSpecializedAdapterINS1G_15DefaultEpilogueISJ_SK_SK_NS1F_6thread17LinearCombinationISJ_Li1EffLNS1K_9ScaleType4KindE0ELNS_15FloatRoundStyleE2ESJ_EENS1_15EpilogueDefaultEEEEEvvEEEEvNT_6ParamsE)
        /*0020*/ 	.word	0x00000008
.L_19:


//--------------------- .nv.compat                --------------------------
	.section	.nv.compat,"",@"SHT_CUDA_COMPAT_INFO"
	.align	4
        /*0000*/ 	.byte	0x02, 0x09, 0x01, 0x00, 0x02, 0x02, 0x04, 0x00, 0x02, 0x05, 0x05, 0x00, 0x03, 0x07, 0x01, 0x01
        /*0010*/ 	.byte	0x02, 0x03, 0x01, 0x00, 0x02, 0x06, 0x01, 0x00, 0x04, 0x0b, 0x08, 0x00, 0x00, 0x00, 0x00, 0x00
        /*0020*/ 	.byte	0x00, 0x00, 0x00, 0x00


//--------------------- .nv.info._ZN7cutlass13device_kernelINS_4gemm6kernel13GemmUniversalIN4cute5tupleIJiiiiEEENS1_10collective13CollectiveMmaINS1_34MainloopSm90TmaGmmaWarpSpecializedILi3ENS5_IJNS4_1CILi2EEESB_NSA_ILi1EEEEEENS1_32KernelTmaWarpSpecializedPingpongEEENS5_IJNSA_ILi64EEENSA_ILi128EEESH_EEENS_6half_tENS5_IJlSC_lEEESJ_SK_NS4_8TiledMMAINS4_8MMA_AtomIJNS4_4SM904GMMA26MMA_64x128x16_F32F16F16_SSILNSO_5MajorE0ELSQ_0ELNSO_7ScaleInE1ELSR_1EEEEEENS4_6LayoutINS5_IJSC_SC_SC_EEENS5_IJNSA_ILi0EEESW_SW_EEEEENS5_IJNS4_10UnderscoreESZ_SZ_EEEEENS4_23SM90_TMA_LOAD_MULTICASTENS4_14ComposedLayoutINS4_7SwizzleILi3ELi4ELi3EEENS4_18smem_ptr_flag_bitsILi16EEENSU_INS5_IJNSA_ILi8EEESG_EEENS5_IJSG_SC_EEEEEEEvNS4_8identityES12_S1C_vS1D_EENS_8epilogue10collective6detail29Sm90TmaWarpSpecializedAdapterINS1G_15DefaultEpilogueISJ_SK_SK_NS1F_6thread17LinearCombinationISJ_Li1EffLNS1K_9ScaleType4KindE0ELNS_15FloatRoundStyleE2ESJ_EENS1_15EpilogueDefaultEEEEEvvEEEEvNT_6ParamsE --------------------------
	.section	.nv.info._ZN7cutlass13device_kernelINS_4gemm6kernel13GemmUniversalIN4cute5tupleIJiiiiEEENS1_10collective13CollectiveMmaINS1_34MainloopSm90TmaGmmaWarpSpecializedILi3ENS5_IJNS4_1CILi2EEESB_NSA_ILi1EEEEEENS1_32KernelTmaWarpSpecializedPingpongEEENS5_IJNSA_ILi64EEENSA_ILi128EEESH_EEENS_6half_tENS5_IJlSC_lEEESJ_SK_NS4_8TiledMMAINS4_8MMA_AtomIJNS4_4SM904GMMA26MMA_64x128x16_F32F16F16_SSILNSO_5MajorE0ELSQ_0ELNSO_7ScaleInE1ELSR_1EEEEEENS4_6LayoutINS5_IJSC_SC_SC_EEENS5_IJNSA_ILi0EEESW_SW_EEEEENS5_IJNS4_10UnderscoreESZ_SZ_EEEEENS4_23SM90_TMA_LOAD_MULTICASTENS4_14ComposedLayoutINS4_7SwizzleILi3ELi4ELi3EEENS4_18smem_ptr_flag_bitsILi16EEENSU_INS5_IJNSA_ILi8EEESG_EEENS5_IJSG_SC_EEEEEEEvNS4_8identityES12_S1C_vS1D_EENS_8epilogue10collective6detail29Sm90TmaWarpSpecializedAdapterINS1G_15DefaultEpilogueISJ_SK_SK_NS1F_6thread17LinearCombinationISJ_Li1EffLNS1K_9ScaleType4KindE0ELNS_15FloatRoundStyleE2ESJ_EENS1_15EpilogueDefaultEEEEEvvEEEEvNT_6ParamsE,"",@"SHT_CUDA_INFO"
	.sectionflags	@""
	.align	4


	//----- nvinfo : EIATTR_CUDA_API_VERSION
	.align		4
        /*0000*/ 	.byte	0x04, 0x37
        /*0002*/ 	.short	(.L_21 - .L_20)
.L_20:
        /*0004*/ 	.word	0x00000082


	//----- nvinfo : EIATTR_KPARAM_INFO
	.align		4
.L_21:
        /*0008*/ 	.byte	0x04, 0x17
        /*000a*/ 	.short	(.L_23 - .L_22)
.L_22:
        /*000c*/ 	.word	0x00000000
        /*0010*/ 	.short	0x0000
        /*0012*/ 	.short	0x0070
        /*0014*/ 	.byte	0x00, 0xf0, 0x01, 0x10


	//----- nvinfo : EIATTR_SPARSE_MMA_MASK
	.align		4
.L_23:
        /*0018*/ 	.byte	0x03, 0x50
        /*001a*/ 	.short	0x0000


	//----- nvinfo : EIATTR_MAXREG_COUNT
	.align		4
        /*001c*/ 	.byte	0x03, 0x1b
        /*001e*/ 	.short	0x00a8


	//----- nvinfo : EIATTR_NUM_BARRIERS
	.align		4
        /*0020*/ 	.byte	0x02, 0x4c
        /*0022*/ 	.byte	0x01
	.zero		1


	//----- nvinfo : EIATTR_EXTERNS
	.align		4
        /*0024*/ 	.byte	0x04, 0x0f
        /*0026*/ 	.short	(.L_25 - .L_24)


	//   ....[0]....
	.align		4
.L_24:
        /*0028*/ 	.word	index@(__assertfail)


	//----- nvinfo : EIATTR_ANNOTATIONS
	.align		4
.L_25:
        /*002c*/ 	.byte	0x04, 0x55
        /*002e*/ 	.short	(.L_27 - .L_26)


	//   ....[0]....
.L_26:
        /*0030*/ 	.word	0x00000001
        /*0034*/ 	.byte	0x90, 0x0d, 0x00, 0x00, 0x01, 0x00, 0x00, 0x00, 0x40, 0x14, 0x00, 0x00, 0x01, 0x00, 0x00, 0x00
        /*0044*/ 	.byte	0xd0, 0x66, 0x00, 0x00, 0x01, 0x00, 0x00, 0x00, 0xc0, 0x74, 0x00, 0x00


	//----- nvinfo : EIATTR_MERCURY_ISA_VERSION
	.align		4
.L_27:
        /*0050*/ 	.byte	0x03, 0x5f
        /*0052*/ 	.short	0x0101


	//----- nvinfo : EIATTR_INT_WARP_WIDE_INSTR_OFFSETS
	.align		4
        /*0054*/ 	.byte	0x04, 0x31
        /*0056*/ 	.short	(.L_29 - .L_28)


	//   ....[0]....
.L_28:
        /*0058*/ 	.word	0x000004d0


	//   ....[1]....
        /*005c*/ 	.word	0x000004f0


	//   ....[2]....
        /*0060*/ 	.word	0x00000510


	//   ....[3]....
        /*0064*/ 	.word	0x000005d0


	//   ....[4]....
        /*0068*/ 	.word	0x000005f0


	//   ....[5]....
        /*006c*/ 	.word	0x00000650


	//   ....[6]....
        /*0070*/ 	.word	0x00000760


	//   ....[7]....
        /*0074*/ 	.word	0x00000790


	//   ....[8]....
        /*0078*/ 	.word	0x00002480


	//----- nvinfo : EIATTR_COOP_GROUP_MASK_REGIDS
	.align		4
.L_29:
        /*007c*/ 	.byte	0x04, 0x29
        /*007e*/ 	.short	(.L_31 - .L_30)


	//   ....[0]....
.L_30:
        /*0080*/ 	.word	0xffffffff


	//   ....[1]....
        /*0084*/ 	.word	0xffffffff


	//   ....[2]....
        /*0088*/ 	.word	0xffffffff


	//   ....[3]....
        /*008c*/ 	.word	0xffffffff


	//   ....[4]....
        /*0090*/ 	.word	0xffffffff


	//   ....[5]....
        /*0094*/ 	.word	0xffffffff


	//   ....[6]....
        /*0098*/ 	.word	0xffffffff


	//----- nvinfo : EIATTR_COOP_GROUP_INSTR_OFFSETS
	.align		4
.L_31:
        /*009c*/ 	.byte	0x04, 0x28
        /*009e*/ 	.short	(.L_33 - .L_32)


	//   ....[0]....
.L_32:
        /*00a0*/ 	.word	0x00000070


	//   ....[1]....
        /*00a4*/ 	.word	0x00000080


	//   ....[2]....
        /*00a8*/ 	.word	0x00000140


	//   ....[3]....
        /*00ac*/ 	.word	0x000002b0


	//   ....[4]....
        /*00b0*/ 	.word	0x000002f0


	//   ....[5]....
        /*00b4*/ 	.word	0x00000370


	//   ....[6]....
        /*00b8*/ 	.word	0x00000940


	//----- nvinfo : EIATTR_REG_RECONFIG
	.align		4
.L_33:
        /*00bc*/ 	.byte	0x01, 0x54
	.zero		2


	//----- nvinfo : EIATTR_SYSCALL_OFFSETS
	.align		4
        /*00c0*/ 	.byte	0x04, 0x46
        /*00c2*/ 	.short	(.L_35 - .L_34)


	//   ....[0]....
.L_34:
        /*00c4*/ 	.word	0x000018b0


	//----- nvinfo : EIATTR_MBARRIER_INSTR_OFFSETS
	.align		4
.L_35:
        /*00c8*/ 	.byte	0x04, 0x39
        /*00ca*/ 	.short	(.L_37 - .L_36)


	//   ....[0]....
.L_36:
        /*00cc*/ 	.word	0x00000240
        /*00d0*/ 	.word	0x000000ff
        /*00d4*/ 	.word	0x00000000
        /*00d8*/ 	.short	0x0100
        /*00da*/ 	.byte	0x08
	.zero		1


	//   ....[1]....
        /*00dc*/ 	.word	0x00000250
        /*00e0*/ 	.word	0x000000ff
        /*00e4*/ 	.word	0x00000018
        /*00e8*/ 	.short	0x0100
        /*00ea*/ 	.byte	0x08
	.zero		1


	//   ....[2]....
        /*00ec*/ 	.word	0x00000260
        /*00f0*/ 	.word	0x000000ff
        /*00f4*/ 	.word	0x00000008
        /*00f8*/ 	.short	0x0100
        /*00fa*/ 	.byte	0x08
	.zero		1


	//   ....[3]....
        /*00fc*/ 	.word	0x00000270
        /*0100*/ 	.word	0x000000ff
        /*0104*/ 	.word	0x00000020
        /*0108*/ 	.short	0x0100
        /*010a*/ 	.byte	0x08
	.zero		1


	//   ....[4]....
        /*010c*/ 	.word	0x00000280
        /*0110*/ 	.word	0x000000ff
        /*0114*/ 	.word	0x00000010
        /*0118*/ 	.short	0x0100
        /*011a*/ 	.byte	0x08
	.zero		1


	//   ....[5]....
        /*011c*/ 	.word	0x00000290
        /*0120*/ 	.word	0x000000ff
        /*0124*/ 	.word	0x00000028
        /*0128*/ 	.short	0x0100
        /*012a*/ 	.byte	0x08
	.zero		1


	//   ....[6]....
        /*012c*/ 	.word	0x000007e0
        /*0130*/ 	.word	0x000000ff
        /*0134*/ 	.word	0x00000060
        /*0138*/ 	.short	0x0100
        /*013a*/ 	.byte	0x08
	.zero		1


	//   ....[7]....
        /*013c*/ 	.word	0x00000870
        /*0140*/ 	.word	0x000000ff
        /*0144*/ 	.word	0x00000068
        /*0148*/ 	.short	0x0100
        /*014a*/ 	.byte	0x08
	.zero		1


	//   ....[8]....
        /*014c*/ 	.word	0x000008c0
        /*0150*/ 	.word	0x000000ff
        /*0154*/ 	.word	0x00000040
        /*0158*/ 	.short	0x0100
        /*015a*/ 	.byte	0x09
	.zero		1


	//   ....[9]....
        /*015c*/ 	.word	0x000008d0
        /*0160*/ 	.word	0x000000ff
        /*0164*/ 	.word	0x00000048
        /*0168*/ 	.short	0x0100
        /*016a*/ 	.byte	0x09
	.zero		1


	//   ....[10]....
        /*016c*/ 	.word	0x000008e0
        /*0170*/ 	.word	0x000000ff
        /*0174*/ 	.word	0x00000050
        /*0178*/ 	.short	0x0100
        /*017a*/ 	.byte	0x09
	.zero		1


	//   ....[11]....
        /*017c*/ 	.word	0x000008f0
        /*0180*/ 	.word	0x000000ff
        /*0184*/ 	.word	0x00000058
        /*0188*/ 	.short	0x0100
        /*018a*/ 	.byte	0x09
	.zero		1


	//   ....[12]....
        /*018c*/ 	.word	0x00001770
        /*0190*/ 	.word	0x000000ff
        /*0194*/ 	.word	0xfffffff8
        /*0198*/ 	.short	0x010a
        /*019a*/ 	.byte	0x2b
	.zero		1


	//   ....[13]....
        /*019c*/ 	.word	0x00001930
        /*01a0*/ 	.word	0x00000003
        /*01a4*/ 	.word	0x00000000
        /*01a8*/ 	.short	0x010a
        /*01aa*/ 	.byte	0x3f
	.zero		1


	//   ....[14]....
        /*01ac*/ 	.word	0x00001990
        /*01b0*/ 	.word	0x00000003
        /*01b4*/ 	.word	0x00000000
        /*01b8*/ 	.short	0x010a
        /*01ba*/ 	.byte	0x3f
	.zero		1


	//   ....[15]....
        /*01bc*/ 	.word	0x00001eb0
        /*01c0*/ 	.word	0x000000ff
        /*01c4*/ 	.word	0x00000000
        /*01c8*/ 	.short	0x010a
        /*01ca*/ 	.byte	0x07
	.zero		1


	//   ....[16]....
        /*01cc*/ 	.word	0x00001ef0
        /*01d0*/ 	.word	0x000000ff
        /*01d4*/ 	.word	0x00000000
        /*01d8*/ 	.short	0x010a
        /*01da*/ 	.byte	0x07
	.zero		1


	//   ....[17]....
        /*01dc*/ 	.word	0x00002310
        /*01e0*/ 	.word	0x00000005
        /*01e4*/ 	.word	0x00000000
        /*01e8*/ 	.short	0x0101
        /*01ea*/ 	.byte	0x3f
	.zero		1


	//   ....[18]....
        /*01ec*/ 	.word	0x00002420
        /*01f0*/ 	.word	0x00000003
        /*01f4*/ 	.word	0x00000000
        /*01f8*/ 	.short	0x0101
        /*01fa*/ 	.byte	0x2e
	.zero		1


	//   ....[19]....
        /*01fc*/ 	.word	0x00002520
        /*0200*/ 	.word	0x00000003
        /*0204*/ 	.word	0x00000000
        /*0208*/ 	.short	0x0101
        /*020a*/ 	.byte	0x3f
	.zero		1


	//   ....[20]....
        /*020c*/ 	.word	0x000025a0
        /*0210*/ 	.word	0x000000ff
        /*0214*/ 	.word	0x00000008
        /*0218*/ 	.short	0x010a
        /*021a*/ 	.byte	0x2b
	.zero		1


	//   ....[21]....
        /*021c*/ 	.word	0x00006710
        /*0220*/ 	.word	0x00000000
        /*0224*/ 	.word	0x00000000
        /*0228*/ 	.short	0x0101
        /*022a*/ 	.byte	0x2e
	.zero		1


	//   ....[22]....
        /*022c*/ 	.word	0x00007120
        /*0230*/ 	.word	0x0000000b
        /*0234*/ 	.word	0x00000018
        /*0238*/ 	.short	0x010a
        /*023a*/ 	.byte	0x3f
	.zero		1


	//   ....[23]....
        /*023c*/ 	.word	0x000075f0
        /*0240*/ 	.word	0x00000006
        /*0244*/ 	.word	0x00000068
        /*0248*/ 	.short	0x0101
        /*024a*/ 	.byte	0x3f
	.zero		1


	//   ....[24]....
        /*024c*/ 	.word	0x00007d10
        /*0250*/ 	.word	0x00000007
        /*0254*/ 	.word	0x00000000
        /*0258*/ 	.short	0x010a
        /*025a*/ 	.byte	0x3f
	.zero		1


	//   ....[25]....
        /*025c*/ 	.word	0x00007d90
        /*0260*/ 	.word	0x00000004
        /*0264*/ 	.word	0x00000000
        /*0268*/ 	.short	0x010a
        /*026a*/ 	.byte	0x3f
	.zero		1


	//   ....[26]....
        /*026c*/ 	.word	0x00007e20
        /*0270*/ 	.word	0x00000005
        /*0274*/ 	.word	0x00000000
        /*0278*/ 	.short	0x010a
        /*027a*/ 	.byte	0x3f
	.zero		1


	//   ....[27]....
        /*027c*/ 	.word	0x00007e90
        /*0280*/ 	.word	0x00000003
        /*0284*/ 	.word	0xfffffff8
        /*0288*/ 	.short	0x010a
        /*028a*/ 	.byte	0x3f
	.zero		1


	//   ....[28]....
        /*028c*/ 	.word	0x00007ee0
        /*0290*/ 	.word	0x00000003
        /*0294*/ 	.word	0x00000000
        /*0298*/ 	.short	0x010a
        /*029a*/ 	.byte	0x3f
	.zero		1


	//   ....[29]....
        /*029c*/ 	.word	0x00007f40
        /*02a0*/ 	.word	0x00000005
        /*02a4*/ 	.word	0x00000000
        /*02a8*/ 	.short	0x010a
        /*02aa*/ 	.byte	0x3f
	.zero		1


	//   ....[30]....
        /*02ac*/ 	.word	0x00007fa0
        /*02b0*/ 	.word	0x00000003
        /*02b4*/ 	.word	0x00000008
        /*02b8*/ 	.short	0x010a
        /*02ba*/ 	.byte	0x3f
	.zero		1


	//   ....[31]....
        /*02bc*/ 	.word	0x00008070
        /*02c0*/ 	.word	0x0000000b
        /*02c4*/ 	.word	0x00000018
        /*02c8*/ 	.short	0x010a
        /*02ca*/ 	.byte	0x3f
	.zero		1


	//   ....[32]....
        /*02cc*/ 	.word	0x00008140
        /*02d0*/ 	.word	0x00000007
        /*02d4*/ 	.word	0x00000000
        /*02d8*/ 	.short	0x010a
        /*02da*/ 	.byte	0x3f
	.zero		1


	//   ....[33]....
        /*02dc*/ 	.word	0x00008190
        /*02e0*/ 	.word	0x00000004
        /*02e4*/ 	.word	0x00000000
        /*02e8*/ 	.short	0x010a
        /*02ea*/ 	.byte	0x3f
	.zero		1


	//----- nvinfo : EIATTR_NUM_MBARRIERS
	.align		4
.L_37:
        /*02ec*/ 	.byte	0x03, 0x38
        /*02ee*/ 	.short	0x000c


	//----- nvinfo : EIATTR_EXIT_INSTR_OFFSETS
	.align		4
        /*02f0*/ 	.byte	0x04, 0x1c
        /*02f2*/ 	.short	(.L_39 - .L_38)


	//   ....[0]....
.L_38:
        /*02f4*/ 	.word	0x000013d0


	//   ....[1]....
        /*02f8*/ 	.word	0x00001430


	//   ....[2]....
        /*02fc*/ 	.word	0x00006d30


	//   ....[3]....
        /*0300*/ 	.word	0x00006d60


	//   ....[4]....
        /*0304*/ 	.word	0x00007e70


	//----- nvinfo : EIATTR_MAX_THREADS
	.align		4
.L_39:
        /*0308*/ 	.byte	0x04, 0x05
        /*030a*/ 	.short	(.L_41 - .L_40)
.L_40:
        /*030c*/ 	.word	0x00000180
        /*0310*/ 	.word	0x00000001
        /*0314*/ 	.word	0x00000001


	//----- nvinfo : EIATTR_CRS_STACK_SIZE
	.align		4
.L_41:
        /*0318*/ 	.byte	0x04, 0x1e
        /*031a*/ 	.short	(.L_43 - .L_42)
.L_42:
        /*031c*/ 	.word	0x00000000


	//----- nvinfo : EIATTR_CBANK_PARAM_SIZE
	.align		4
.L_43:
        /*0320*/ 	.byte	0x03, 0x19
        /*0322*/ 	.short	0x0470


	//----- nvinfo : EIATTR_PARAM_CBANK
	.align		4
        /*0324*/ 	.byte	0x04, 0x0a
        /*0326*/ 	.short	(.L_45 - .L_44)
	.align		4
.L_44:
        /*0328*/ 	.word	index@(.nv.constant0._ZN7cutlass13device_kernelINS_4gemm6kernel13GemmUniversalIN4cute5tupleIJiiiiEEENS1_10collective13CollectiveMmaINS1_34MainloopSm90TmaGmmaWarpSpecializedILi3ENS5_IJNS4_1CILi2EEESB_NSA_ILi1EEEEEENS1_32KernelTmaWarpSpecializedPingpongEEENS5_IJNSA_ILi64EEENSA_ILi128EEESH_EEENS_6half_tENS5_IJlSC_lEEESJ_SK_NS4_8TiledMMAINS4_8MMA_AtomIJNS4_4SM904GMMA26MMA_64x128x16_F32F16F16_SSILNSO_5MajorE0ELSQ_0ELNSO_7ScaleInE1ELSR_1EEEEEENS4_6LayoutINS5_IJSC_SC_SC_EEENS5_IJNSA_ILi0EEESW_SW_EEEEENS5_IJNS4_10UnderscoreESZ_SZ_EEEEENS4_23SM90_TMA_LOAD_MULTICASTENS4_14ComposedLayoutINS4_7SwizzleILi3ELi4ELi3EEENS4_18smem_ptr_flag_bitsILi16EEENSU_INS5_IJNSA_ILi8EEESG_EEENS5_IJSG_SC_EEEEEEEvNS4_8identityES12_S1C_vS1D_EENS_8epilogue10collective6detail29Sm90TmaWarpSpecializedAdapterINS1G_15DefaultEpilogueISJ_SK_SK_NS1F_6thread17LinearCombinationISJ_Li1EffLNS1K_9ScaleType4KindE0ELNS_15FloatRoundStyleE2ESJ_EENS1_15EpilogueDefaultEEEEEvvEEEEvNT_6ParamsE)
        /*032c*/ 	.short	0x0210
        /*032e*/ 	.short	0x0470


	//----- nvinfo : EIATTR_SW_WAR
	.align		4
.L_45:
        /*0330*/ 	.byte	0x04, 0x36
        /*0332*/ 	.short	(.L_47 - .L_46)
.L_46:
        /*0334*/ 	.word	0x00000008
.L_47:


//--------------------- .nv.callgraph             --------------------------
	.section	.nv.callgraph,"",@"SHT_CUDA_CALLGRAPH"
	.align	4
	.sectionentsize	8
	.align		4
        /*0000*/ 	.word	0x00000000
	.align		4
        /*0004*/ 	.word	0xffffffff
	.align		4
        /*0008*/ 	.word	index@(_ZN7cutlass13device_kernelINS_4gemm6kernel13GemmUniversalIN4cute5tupleIJiiiiEEENS1_10collective13CollectiveMmaINS1_34MainloopSm90TmaGmmaWarpSpecializedILi3ENS5_IJNS4_1CILi2EEESB_NSA_ILi1EEEEEENS1_32KernelTmaWarpSpecializedPingpongEEENS5_IJNSA_ILi64EEENSA_ILi128EEESH_EEENS_6half_tENS5_IJlSC_lEEESJ_SK_NS4_8TiledMMAINS4_8MMA_AtomIJNS4_4SM904GMMA26MMA_64x128x16_F32F16F16_SSILNSO_5MajorE0ELSQ_0ELNSO_7ScaleInE1ELSR_1EEEEEENS4_6LayoutINS5_IJSC_SC_SC_EEENS5_IJNSA_ILi0EEESW_SW_EEEEENS5_IJNS4_10UnderscoreESZ_SZ_EEEEENS4_23SM90_TMA_LOAD_MULTICASTENS4_14ComposedLayoutINS4_7SwizzleILi3ELi4ELi3EEENS4_18smem_ptr_flag_bitsILi16EEENSU_INS5_IJNSA_ILi8EEESG_EEENS5_IJSG_SC_EEEEEEEvNS4_8identityES12_S1C_vS1D_EENS_8epilogue10collective6detail29Sm90TmaWarpSpecializedAdapterINS1G_15DefaultEpilogueISJ_SK_SK_NS1F_6thread17LinearCombinationISJ_Li1EffLNS1K_9ScaleType4KindE0ELNS_15FloatRoundStyleE2ESJ_EENS1_15EpilogueDefaultEEEEEvvEEEEvNT_6ParamsE)
	.align		4
        /*000c*/ 	.word	index@(__assertfail)
	.align		4
        /*0010*/ 	.word	0x00000000
	.align		4
        /*0014*/ 	.word	0xfffffffe
	.align		4
        /*0018*/ 	.word	0x00000000
	.align		4
        /*001c*/ 	.word	0xfffffffd
	.align		4
        /*0020*/ 	.word	0x00000000
	.align		4
        /*0024*/ 	.word	0xfffffffc


//--------------------- .nv.constant4             --------------------------
	.section	.nv.constant4,"a",@progbits
	.align	8
	.align		8
.nv.constant4:
        /*0000*/ 	.dword	__assertfail
	.align		8
        /*0008*/ 	.dword	__unnamed_1
	.align		8
        /*0010*/ 	.dword	_ZN39_INTERNAL_8f818ff6_4_k_cu_7a47c8dc_36704cuda3std3__45__cpo5beginE
	.align		8
        /*0018*/ 	.dword	_ZN39_INTERNAL_8f818ff6_4_k_cu_7a47c8dc_36704cuda3std3__45__cpo3endE
	.align		8
        /*0020*/ 	.dword	_ZN39_INTERNAL_8f818ff6_4_k_cu_7a47c8dc_36704cuda3std3__45__cpo6cbeginE
	.align		8
        /*0028*/ 	.dword	_ZN39_INTERNAL_8f818ff6_4_k_cu_7a47c8dc_36704cuda3std3__45__cpo4cendE
	.align		8
        /*0030*/ 	.dword	_ZN39_INTERNAL_8f818ff6_4_k_cu_7a47c8dc_36704cuda3std3__441_GLOBAL__N__8f818ff6_4_k_cu_7a47c8dc_36706ignoreE
	.align		8
        /*0038*/ 	.dword	_ZN39_INTERNAL_8f818ff6_4_k_cu_7a47c8dc_36704cuda3std3__419piecewise_constructE
	.align		8
        /*0040*/ 	.dword	_ZN39_INTERNAL_8f818ff6_4_k_cu_7a47c8dc_36704cuda3std3__48in_placeE
	.align		8
        /*0048*/ 	.dword	_ZN39_INTERNAL_8f818ff6_4_k_cu_7a47c8dc_36704cuda3std6ranges3__45__cpo4swapE
	.align		8
        /*0050*/ 	.dword	_ZN39_INTERNAL_8f818ff6_4_k_cu_7a47c8dc_36704cuda3std6ranges3__45__cpo9iter_moveE
	.align		8
        /*0058*/ 	.dword	_ZN39_INTERNAL_8f818ff6_4_k_cu_7a47c8dc_36704cute7productE
	.align		8
        /*0060*/ 	.dword	_ZN39_INTERNAL_8f818ff6_4_k_cu_7a47c8dc_36704cute1_E
	.align		8
        /*0068*/ 	.dword	$str$22
	.align		8
        /*0070*/ 	.dword	$str$23


//--------------------- .text._ZN7cutlass13device_kernelINS_4gemm6kernel13GemmUniversalIN4cute5tupleIJiiiiEEENS1_10collective13CollectiveMmaINS1_34MainloopSm90TmaGmmaWarpSpecializedILi3ENS5_IJNS4_1CILi2EEESB_NSA_ILi1EEEEEENS1_32KernelTmaWarpSpecializedPingpongEEENS5_IJNSA_ILi64EEENSA_ILi128EEESH_EEENS_6half_tENS5_IJlSC_lEEESJ_SK_NS4_8TiledMMAINS4_8MMA_AtomIJNS4_4SM904GMMA26MMA_64x128x16_F32F16F16_SSILNSO_5MajorE0ELSQ_0ELNSO_7ScaleInE1ELSR_1EEEEEENS4_6LayoutINS5_IJSC_SC_SC_EEENS5_IJNSA_ILi0EEESW_SW_EEEEENS5_IJNS4_10UnderscoreESZ_SZ_EEEEENS4_23SM90_TMA_LOAD_MULTICASTENS4_14ComposedLayoutINS4_7SwizzleILi3ELi4ELi3EEENS4_18smem_ptr_flag_bitsILi16EEENSU_INS5_IJNSA_ILi8EEESG_EEENS5_IJSG_SC_EEEEEEEvNS4_8identityES12_S1C_vS1D_EENS_8epilogue10collective6detail29Sm90TmaWarpSpecializedAdapterINS1G_15DefaultEpilogueISJ_SK_SK_NS1F_6thread17LinearCombinationISJ_Li1EffLNS1K_9ScaleType4KindE0ELNS_15FloatRoundStyleE2ESJ_EENS1_15EpilogueDefaultEEEEEvvEEEEvNT_6ParamsE --------------------------
	.section	.text._ZN7cutlass13device_kernelINS_4gemm6kernel13GemmUniversalIN4cute5tupleIJiiiiEEENS1_10collective13CollectiveMmaINS1_34MainloopSm90TmaGmmaWarpSpecializedILi3ENS5_IJNS4_1CILi2EEESB_NSA_ILi1EEEEEENS1_32KernelTmaWarpSpecializedPingpongEEENS5_IJNSA_ILi64EEENSA_ILi128EEESH_EEENS_6half_tENS5_IJlSC_lEEESJ_SK_NS4_8TiledMMAINS4_8MMA_AtomIJNS4_4SM904GMMA26MMA_64x128x16_F32F16F16_SSILNSO_5MajorE0ELSQ_0ELNSO_7ScaleInE1ELSR_1EEEEEENS4_6LayoutINS5_IJSC_SC_SC_EEENS5_IJNSA_ILi0EEESW_SW_EEEEENS5_IJNS4_10UnderscoreESZ_SZ_EEEEENS4_23SM90_TMA_LOAD_MULTICASTENS4_14ComposedLayoutINS4_7SwizzleILi3ELi4ELi3EEENS4_18smem_ptr_flag_bitsILi16EEENSU_INS5_IJNSA_ILi8EEESG_EEENS5_IJSG_SC_EEEEEEEvNS4_8identityES12_S1C_vS1D_EENS_8epilogue10collective6detail29Sm90TmaWarpSpecializedAdapterINS1G_15DefaultEpilogueISJ_SK_SK_NS1F_6thread17LinearCombinationISJ_Li1EffLNS1K_9ScaleType4KindE0ELNS_15FloatRoundStyleE2ESJ_EENS1_15EpilogueDefaultEEEEEvvEEEEvNT_6ParamsE,"ax",@progbits
	.align	128
.text._ZN7cutlass13device_kernelINS_4gemm6kernel13GemmUniversalIN4cute5tupleIJiiiiEEENS1_10collective13CollectiveMmaINS1_34MainloopSm90TmaGmmaWarpSpecializedILi3ENS5_IJNS4_1CILi2EEESB_NSA_ILi1EEEEEENS1_32KernelTmaWarpSpecializedPingpongEEENS5_IJNSA_ILi64EEENSA_ILi128EEESH_EEENS_6half_tENS5_IJlSC_lEEESJ_SK_NS4_8TiledMMAINS4_8MMA_AtomIJNS4_4SM904GMMA26MMA_64x128x16_F32F16F16_SSILNSO_5MajorE0ELSQ_0ELNSO_7ScaleInE1ELSR_1EEEEEENS4_6LayoutINS5_IJSC_SC_SC_EEENS5_IJNSA_ILi0EEESW_SW_EEEEENS5_IJNS4_10UnderscoreESZ_SZ_EEEEENS4_23SM90_TMA_LOAD_MULTICASTENS4_14ComposedLayoutINS4_7SwizzleILi3ELi4ELi3EEENS4_18smem_ptr_flag_bitsILi16EEENSU_INS5_IJNSA_ILi8EEESG_EEENS5_IJSG_SC_EEEEEEEvNS4_8identityES12_S1C_vS1D_EENS_8epilogue10collective6detail29Sm90TmaWarpSpecializedAdapterINS1G_15DefaultEpilogueISJ_SK_SK_NS1F_6thread17LinearCombinationISJ_Li1EffLNS1K_9ScaleType4KindE0ELNS_15FloatRoundStyleE2ESJ_EENS1_15EpilogueDefaultEEEEEvvEEEEvNT_6ParamsE:
        .type           _ZN7cutlass13device_kernelINS_4gemm6kernel13GemmUniversalIN4cute5tupleIJiiiiEEENS1_10collective13CollectiveMmaINS1_34MainloopSm90TmaGmmaWarpSpecializedILi3ENS5_IJNS4_1CILi2EEESB_NSA_ILi1EEEEEENS1_32KernelTmaWarpSpecializedPingpongEEENS5_IJNSA_ILi64EEENSA_ILi128EEESH_EEENS_6half_tENS5_IJlSC_lEEESJ_SK_NS4_8TiledMMAINS4_8MMA_AtomIJNS4_4SM904GMMA26MMA_64x128x16_F32F16F16_SSILNSO_5MajorE0ELSQ_0ELNSO_7ScaleInE1ELSR_1EEEEEENS4_6LayoutINS5_IJSC_SC_SC_EEENS5_IJNSA_ILi0EEESW_SW_EEEEENS5_IJNS4_10UnderscoreESZ_SZ_EEEEENS4_23SM90_TMA_LOAD_MULTICASTENS4_14ComposedLayoutINS4_7SwizzleILi3ELi4ELi3EEENS4_18smem_ptr_flag_bitsILi16EEENSU_INS5_IJNSA_ILi8EEESG_EEENS5_IJSG_SC_EEEEEEEvNS4_8identityES12_S1C_vS1D_EENS_8epilogue10collective6detail29Sm90TmaWarpSpecializedAdapterINS1G_15DefaultEpilogueISJ_SK_SK_NS1F_6thread17LinearCombinationISJ_Li1EffLNS1K_9ScaleType4KindE0ELNS_15FloatRoundStyleE2ESJ_EENS1_15EpilogueDefaultEEEEEvvEEEEvNT_6ParamsE,@function
        .size           _ZN7cutlass13device_kernelINS_4gemm6kernel13GemmUniversalIN4cute5tupleIJiiiiEEENS1_10collective13CollectiveMmaINS1_34MainloopSm90TmaGmmaWarpSpecializedILi3ENS5_IJNS4_1CILi2EEESB_NSA_ILi1EEEEEENS1_32KernelTmaWarpSpecializedPingpongEEENS5_IJNSA_ILi64EEENSA_ILi128EEESH_EEENS_6half_tENS5_IJlSC_lEEESJ_SK_NS4_8TiledMMAINS4_8MMA_AtomIJNS4_4SM904GMMA26MMA_64x128x16_F32F16F16_SSILNSO_5MajorE0ELSQ_0ELNSO_7ScaleInE1ELSR_1EEEEEENS4_6LayoutINS5_IJSC_SC_SC_EEENS5_IJNSA_ILi0EEESW_SW_EEEEENS5_IJNS4_10UnderscoreESZ_SZ_EEEEENS4_23SM90_TMA_LOAD_MULTICASTENS4_14ComposedLayoutINS4_7SwizzleILi3ELi4ELi3EEENS4_18smem_ptr_flag_bitsILi16EEENSU_INS5_IJNSA_ILi8EEESG_EEENS5_IJSG_SC_EEEEEEEvNS4_8identityES12_S1C_vS1D_EENS_8epilogue10collective6detail29Sm90TmaWarpSpecializedAdapterINS1G_15DefaultEpilogueISJ_SK_SK_NS1F_6thread17LinearCombinationISJ_Li1EffLNS1K_9ScaleType4KindE0ELNS_15FloatRoundStyleE2ESJ_EENS1_15EpilogueDefaultEEEEEvvEEEEvNT_6ParamsE,(.L_x_199 - _ZN7cutlass13device_kernelINS_4gemm6kernel13GemmUniversalIN4cute5tupleIJiiiiEEENS1_10collective13CollectiveMmaINS1_34MainloopSm90TmaGmmaWarpSpecializedILi3ENS5_IJNS4_1CILi2EEESB_NSA_ILi1EEEEEENS1_32KernelTmaWarpSpecializedPingpongEEENS5_IJNSA_ILi64EEENSA_ILi128EEESH_EEENS_6half_tENS5_IJlSC_lEEESJ_SK_NS4_8TiledMMAINS4_8MMA_AtomIJNS4_4SM904GMMA26MMA_64x128x16_F32F16F16_SSILNSO_5MajorE0ELSQ_0ELNSO_7ScaleInE1ELSR_1EEEEEENS4_6LayoutINS5_IJSC_SC_SC_EEENS5_IJNSA_ILi0EEESW_SW_EEEEENS5_IJNS4_10UnderscoreESZ_SZ_EEEEENS4_23SM90_TMA_LOAD_MULTICASTENS4_14ComposedLayoutINS4_7SwizzleILi3ELi4ELi3EEENS4_18smem_ptr_flag_bitsILi16EEENSU_INS5_IJNSA_ILi8EEESG_EEENS5_IJSG_SC_EEEEEEEvNS4_8identityES12_S1C_vS1D_EENS_8epilogue10collective6detail29Sm90TmaWarpSpecializedAdapterINS1G_15DefaultEpilogueISJ_SK_SK_NS1F_6thread17LinearCombinationISJ_Li1EffLNS1K_9ScaleType4KindE0ELNS_15FloatRoundStyleE2ESJ_EENS1_15EpilogueDefaultEEEEEvvEEEEvNT_6ParamsE)
        .other          _ZN7cutlass13device_kernelINS_4gemm6kernel13GemmUniversalIN4cute5tupleIJiiiiEEENS1_10collective13CollectiveMmaINS1_34MainloopSm90TmaGmmaWarpSpecializedILi3ENS5_IJNS4_1CILi2EEESB_NSA_ILi1EEEEEENS1_32KernelTmaWarpSpecializedPingpongEEENS5_IJNSA_ILi64EEENSA_ILi128EEESH_EEENS_6half_tENS5_IJlSC_lEEESJ_SK_NS4_8TiledMMAINS4_8MMA_AtomIJNS4_4SM904GMMA26MMA_64x128x16_F32F16F16_SSILNSO_5MajorE0ELSQ_0ELNSO_7ScaleInE1ELSR_1EEEEEENS4_6LayoutINS5_IJSC_SC_SC_EEENS5_IJNSA_ILi0EEESW_SW_EEEEENS5_IJNS4_10UnderscoreESZ_SZ_EEEEENS4_23SM90_TMA_LOAD_MULTICASTENS4_14ComposedLayoutINS4_7SwizzleILi3ELi4ELi3EEENS4_18smem_ptr_flag_bitsILi16EEENSU_INS5_IJNSA_ILi8EEESG_EEENS5_IJSG_SC_EEEEEEEvNS4_8identityES12_S1C_vS1D_EENS_8epilogue10collective6detail29Sm90TmaWarpSpecializedAdapterINS1G_15DefaultEpilogueISJ_SK_SK_NS1F_6thread17LinearCombinationISJ_Li1EffLNS1K_9ScaleType4KindE0ELNS_15FloatRoundStyleE2ESJ_EENS1_15EpilogueDefaultEEEEEvvEEEEvNT_6ParamsE,@"STO_CUDA_ENTRY STV_DEFAULT"
_ZN7cutlass13device_kernelINS_4gemm6kernel13GemmUniversalIN4cute5tupleIJiiiiEEENS1_10collective13CollectiveMmaINS1_34MainloopSm90TmaGmmaWarpSpecializedILi3ENS5_IJNS4_1CILi2EEESB_NSA_ILi1EEEEEENS1_32KernelTmaWarpSpecializedPingpongEEENS5_IJNSA_ILi64EEENSA_ILi128EEESH_EEENS_6half_tENS5_IJlSC_lEEESJ_SK_NS4_8TiledMMAINS4_8MMA_AtomIJNS4_4SM904GMMA26MMA_64x128x16_F32F16F16_SSILNSO_5MajorE0ELSQ_0ELNSO_7ScaleInE1ELSR_1EEEEEENS4_6LayoutINS5_IJSC_SC_SC_EEENS5_IJNSA_ILi0EEESW_SW_EEEEENS5_IJNS4_10UnderscoreESZ_SZ_EEEEENS4_23SM90_TMA_LOAD_MULTICASTENS4_14ComposedLayoutINS4_7SwizzleILi3ELi4ELi3EEENS4_18smem_ptr_flag_bitsILi16EEENSU_INS5_IJNSA_ILi8EEESG_EEENS5_IJSG_SC_EEEEEEEvNS4_8identityES12_S1C_vS1D_EENS_8epilogue10collective6detail29Sm90TmaWarpSpecializedAdapterINS1G_15DefaultEpilogueISJ_SK_SK_NS1F_6thread17LinearCombinationISJ_Li1EffLNS1K_9ScaleType4KindE0ELNS_15FloatRoundStyleE2ESJ_EENS1_15EpilogueDefaultEEEEEvvEEEEvNT_6ParamsE:
[----:B------:R-:W0:Y:S02]  /*0000*/  LDC R1, c[0x0][0x28] ;  /* 0x00000a00ff017b82 */ /* 0x000e240000000800 */
[----:B0-----:R-:W-:Y:S01]  /*0010*/  VIADD R1, R1, 0xfffffff8 ;  /* 0xfffffff801017836 */ /* 0x001fe20000000000 */
[----:B------:R-:W0:Y:S01]  /*0020*/  S2R R4, SR_TID.X ;  /* 0x0000000000047919 */ /* 0x000e220000002100 */
[----:B------:R-:W-:Y:S01]  /*0030*/  ELECT P0, URZ, PT ;  /* 0x00000000003f782f */ /* 0x000fe20003800000 */
[----:B------:R-:W-:Y:S01]  /*0040*/  BSSY B0, `(.L_x_0) ;  /* 0x000000f000007945 */ /* 0x000fe20003800000 */
[--C-:B0-----:R-:W-:Y:S02]  /*0050*/  SHF.R.U32.HI R0, RZ, 0x5, R4.reuse ;  /* 0x00000005ff007819 */ /* 0x101fe40000011604 */
[----:B------:R-:W-:-:S03]  /*0060*/  SHF.R.U32.HI R7, RZ, 0x7, R4 ;  /* 0x00000007ff077819 */ /* 0x000fc60000011604 */
[----:B------:R-:W0:Y:S04]  /*0070*/  SHFL.IDX PT, R2, R0, RZ, 0x1f ;  /* 0x00001fff00027589 */ /* 0x000e2800000e0000 */
[----:B------:R1:W2:Y:S01]  /*0080*/  SHFL.IDX PT, R10, R7, RZ, 0x1f ;  /* 0x00001fff070a7589 */ /* 0x0002a200000e0000 */
[----:B0-----:R-:W-:-:S13]  /*0090*/  ISETP.NE.OR P0, PT, R2, RZ, !P0 ;  /* 0x000000ff0200720c */ /* 0x001fda0004705670 */
[----:B-12---:R-:W-:Y:S05]  /*00a0*/  @P0 BRA `(.L_x_1) ;  /* 0x0000000000200947 */ /* 0x006fea0003800000 */
[----:B------:R-:W-:Y:S02]  /*00b0*/  ULDC.64 UR4, c[0x0][0x198] ;  /* 0x0000660000047ab9 */ /* 0x000fe40000000a00 */
[----:B------:R-:W-:Y:S02]  /*00c0*/  UIADD3 UR6, UP0, UR4, 0xf0, URZ ;  /* 0x000000f004067890 */ /* 0x000fe4000ff1e03f */
[----:B------:R-:W-:Y:S02]  /*00d0*/  UIADD3 UR4, UP1, UR4, 0x1f0, URZ ;  /* 0x000001f004047890 */ /* 0x000fe4000ff3e03f */
[----:B------:R-:W-:Y:S02]  /*00e0*/  UIADD3.X UR7, URZ, UR5, URZ, UP0, !UPT ;  /* 0x000000053f077290 */ /* 0x000fe400087fe43f */
[----:B------:R-:W-:-:S07]  /*00f0*/  UIADD3.X UR5, URZ, UR5, URZ, UP1, !UPT ;  /* 0x000000053f057290 */ /* 0x000fce0008ffe43f */
[----:B------:R0:W-:Y:S02]  /*0100*/  UTMACCTL.PF [UR6] ;  /* 0x00000000060079b9 */ /* 0x0001e40008040000 */
[----:B------:R0:W-:Y:S02]  /*0110*/  UTMACCTL.PF [UR4] ;  /* 0x00000000040079b9 */ /* 0x0001e40008040000 */
[----:B0-----:R-:W-:Y:S01]  /*0120*/  NOP ;  /* 0x0000000000007918 */ /* 0x001fe20000000000 */
.L_x_1:
[----:B------:R-:W-:Y:S05]  /*0130*/  BSYNC B0 ;  /* 0x0000000000007941 */ /* 0x000fea0003800000 */
.L_x_0:
[----:B------:R-:W0:Y:S02]  /*0140*/  SHFL.IDX PT, R9, R0, RZ, 0x1f ;  /* 0x00001fff00097589 */ /* 0x000e2400000e0000 */
[----:B0-----:R-:W-:-:S13]  /*0150*/  ISETP.NE.AND P0, PT, R9, RZ, PT ;  /* 0x000000ff0900720c */ /* 0x001fda0003f05270 */
[----:B------:R-:W-:Y:S05]  /*0160*/  @P0 BRA `(.L_x_2) ;  /* 0x0000000000500947 */ /* 0x000fea0003800000 */
[----:B------:R-:W0:Y:S01]  /*0170*/  S2UR UR8, SR_CgaCtaId ;  /* 0x00000000000879c3 */ /* 0x000e220000008800 */
[----:B------:R-:W-:Y:S01]  /*0180*/  UMOV UR4, 0x400 ;  /* 0x0000040000047882 */ /* 0x000fe20000000000 */
[----:B------:R-:W-:Y:S01]  /*0190*/  UMOV UR5, 0x1 ;  /* 0x0000000100057882 */ /* 0x000fe20000000000 */
[----:B------:R-:W-:Y:S01]  /*01a0*/  UMOV UR6, 0x3 ;  /* 0x0000000300067882 */ /* 0x000fe20000000000 */
[----:B------:R-:W-:Y:S01]  /*01b0*/  ELECT P0, URZ, PT ;  /* 0x00000000003f782f */ /* 0x000fe20003800000 */
[----:B------:R-:W-:-:S04]  /*01c0*/  UIADD3 UR6, -UR6, 0x100000, URZ ;  /* 0x0010000006067890 */ /* 0x000fc8000fffe13f */
[----:B------:R-:W-:Y:S02]  /*01d0*/  USHF.L.U32 UR7, UR6, 0xb, URZ ;  /* 0x0000000b06077899 */ /* 0x000fe4000800063f */
[----:B------:R-:W-:Y:S02]  /*01e0*/  USHF.L.U32 UR6, UR6, 0x1, URZ ;  /* 0x0000000106067899 */ /* 0x000fe4000800063f */
[----:B0-----:R-:W-:Y:S02]  /*01f0*/  ULEA UR8, UR8, UR4, 0x18 ;  /* 0x0000000408087291 */ /* 0x001fe4000f8ec03f */
[----:B------:R-:W-:-:S04]  /*0200*/  UIADD3 UR4, -UR5, 0x100000, URZ ;  /* 0x0010000005047890 */ /* 0x000fc8000fffe13f */
[----:B------:R-:W-:Y:S02]  /*0210*/  USHF.L.U32 UR5, UR4, 0xb, URZ ;  /* 0x0000000b04057899 */ /* 0x000fe4000800063f */
[----:B------:R-:W-:Y:S01]  /*0220*/  USHF.L.U32 UR4, UR4, 0x1, URZ ;  /* 0x0000000104047899 */ /* 0x000fe2000800063f */
[----:B------:R-:W0:Y:S11]  /*0230*/  FENCE.VIEW.ASYNC.S ;  /* 0x00000000000073c6 */ /* 0x000e360000000000 */
[----:B0-----:R0:W1:Y:S01]  /*0240*/  SYNCS.EXCH.64 URZ, [UR8], UR4 ;  /* 0x00000004083f75b2 */ /* 0x0010620008000100 */
[----:B------:R0:W2:Y:S01]  /*0250*/  SYNCS.EXCH.64 URZ, [UR8+0x18], UR6 ;  /* 0x00001806083f75b2 */ /* 0x0000a20008000100 */
[----:B------:R0:W3:Y:S01]  /*0260*/  SYNCS.EXCH.64 URZ, [UR8+0x8], UR4 ;  /* 0x00000804083f75b2 */ /* 0x0000e20008000100 */
[----:B------:R0:W4:Y:S01]  /*0270*/  SYNCS.EXCH.64 URZ, [UR8+0x20], UR6 ;  /* 0x00002006083f75b2 */ /* 0x0001220008000100 */
[----:B------:R0:W0:Y:S01]  /*0280*/  SYNCS.EXCH.64 URZ, [UR8+0x10], UR4 ;  /* 0x00001004083f75b2 */ /* 0x0000220008000100 */
[----:B------:R0:W0:Y:S01]  /*0290*/  SYNCS.EXCH.64 URZ, [UR8+0x28], UR6 ;  /* 0x00002806083f75b2 */ /* 0x0000220008000100 */
[----:B------:R-:W-:Y:S01]  /*02a0*/  NOP ;  /* 0x0000000000007918 */ /* 0x000fe20000000000 */
.L_x_2:
[----:B------:R-:W5:Y:S01]  /*02b0*/  SHFL.IDX PT, R12, R0, RZ, 0x1f ;  /* 0x00001fff000c7589 */ /* 0x000f6200000e0000 */
[----:B------:R-:W1:Y:S01]  /*02c0*/  S2UR UR12, SR_CTAID.X ;  /* 0x00000000000c79c3 */ /* 0x000e620000002500 */
[----:B------:R-:W-:Y:S02]  /*02d0*/  SHF.R.S32.HI R3, RZ, 0x1f, R4 ;  /* 0x0000001fff037819 */ /* 0x000fe40000011404 */
[----:B------:R-:W-:Y:S01]  /*02e0*/  ELECT P0, URZ, PT ;  /* 0x00000000003f782f */ /* 0x000fe20003800000 */
[----:B------:R-:W2:Y:S01]  /*02f0*/  SHFL.IDX PT, R11, R0, RZ, 0x1f ;  /* 0x00001fff000b7589 */ /* 0x000ea200000e0000 */
[----:B0-----:R-:W-:Y:S01]  /*0300*/  ULDC UR4, c[0x0][0x150] ;  /* 0x0000540000047ab9 */ /* 0x001fe20000000800 */
[----:B------:R-:W-:Y:S02]  /*0310*/  LEA.HI R3, R3, R4, RZ, 0x7 ;  /* 0x0000000403037211 */ /* 0x000fe400078f38ff */
[----:B------:R-:W-:Y:S01]  /*0320*/  ELECT P1, URZ, PT ;  /* 0x00000000003f782f */ /* 0x000fe20003820000 */
[----:B------:R-:W0:Y:S01]  /*0330*/  S2R R6, SR_CTAID.Y ;  /* 0x0000000000067919 */ /* 0x000e220000002600 */
[----:B------:R-:W3:Y:S01]  /*0340*/  LDC R14, c[0x0][0x144] ;  /* 0x00005100ff0e7b82 */ /* 0x000ee20000000800 */
[----:B------:R-:W-:Y:S01]  /*0350*/  LOP3.LUT R3, R3, 0xffffff80, RZ, 0xc0, !PT ;  /* 0xffffff8003037812 */ /* 0x000fe200078ec0ff */
[----:B------:R-:W-:Y:S01]  /*0360*/  UMOV UR11, 0x80 ;  /* 0x00000080000b7882 */ /* 0x000fe20000000000 */
[----:B------:R-:W4:Y:S01]  /*0370*/  SHFL.IDX PT, R16, R7, RZ, 0x1f ;  /* 0x00001fff07107589 */ /* 0x000f2200000e0000 */
[----:B------:R-:W-:Y:S01]  /*0380*/  NOP ;  /* 0x0000000000007918 */ /* 0x000fe20000000000 */
[----:B------:R-:W-:Y:S01]  /*0390*/  NOP ;  /* 0x0000000000007918 */ /* 0x000fe20000000000 */
[----:B------:R-:W-:Y:S01]  /*03a0*/  IMAD.IADD R5, R4, 0x1, -R3 ;  /* 0x0000000104057824 */ /* 0x000fe200078e0a03 */
[C---:B------:R-:W-:Y:S01]  /*03b0*/  ISETP.NE.AND P4, PT, R10.reuse, RZ, PT ;  /* 0x000000ff0a00720c */ /* 0x040fe20003f85270 */
[----:B------:R-:W4:Y:S01]  /*03c0*/  LDC R15, c[0x0][0x140] ;  /* 0x00005000ff0f7b82 */ /* 0x000f220000000800 */
[----:B------:R-:W-:-:S02]  /*03d0*/  VIADD R36, R10, 0xffffffff ;  /* 0xffffffff0a247836 */ /* 0x000fc40000000000 */
[----:B------:R-:W-:Y:S01]  /*03e0*/  SHF.R.S32.HI R8, RZ, 0x1f, R5 ;  /* 0x0000001fff087819 */ /* 0x000fe20000011405 */
[----:B------:R-:W-:Y:S02]  /*03f0*/  IMAD.MOV.U32 R89, RZ, RZ, 0x1 ;  /* 0x00000001ff597424 */ /* 0x000fe400078e00ff */
[----:B------:R-:W-:Y:S02]  /*0400*/  ISETP.GE.U32.AND P6, PT, R36, 0x2, PT ;  /* 0x000000022400780c */ /* 0x000fe40003fc6070 */
[----:B-----5:R-:W-:Y:S01]  /*0410*/  ISETP.NE.OR P0, PT, R12, RZ, !P0 ;  /* 0x000000ff0c00720c */ /* 0x020fe20004705670 */
[----:B------:R-:W5:Y:S01]  /*0420*/  LDC R25, c[0x0][0x148] ;  /* 0x00005200ff197b82 */ /* 0x000f620000000800 */
[----:B-1----:R-:W-:Y:S02]  /*0430*/  I2FP.F32.U32 R12, UR12 ;  /* 0x0000000c000c7c45 */ /* 0x002fe40008201000 */
[----:B------:R-:W-:Y:S02]  /*0440*/  LEA.HI R3, R8, R5, RZ, 0x3 ;  /* 0x0000000508037211 */ /* 0x000fe400078f18ff */
[----:B--2---:R-:W-:Y:S01]  /*0450*/  ISETP.NE.OR P1, PT, R11, RZ, !P1 ;  /* 0x000000ff0b00720c */ /* 0x004fe20004f25670 */
[----:B------:R-:W-:Y:S01]  /*0460*/  FMUL R13, R12, UR4 ;  /* 0x000000040c0d7c20 */ /* 0x000fe20008400000 */
[--C-:B------:R-:W-:Y:S01]  /*0470*/  SHF.R.S32.HI R0, RZ, 0x3, R3.reuse ;  /* 0x00000003ff007819 */ /* 0x100fe20000011403 */
[----:B------:R-:W-:Y:S01]  /*0480*/  ULDC UR4, c[0x0][0x154] ;  /* 0x0000550000047ab9 */ /* 0x000fe20000000800 */
[----:B------:R-:W-:-:S02]  /*0490*/  SHF.R.S32.HI R3, RZ, 0x1f, R3 ;  /* 0x0000001fff037819 */ /* 0x000fc40000011403 */
[----:B------:R-:W-:Y:S01]  /*04a0*/  SHF.R.S32.HI R12, RZ, 0x1f, R9 ;  /* 0x0000001fff0c7819 */ /* 0x000fe20000011409 */
[----:B------:R-:W1:Y:S01]  /*04b0*/  F2I.U32.TRUNC.NTZ R13, R13 ;  /* 0x0000000d000d7305 */ /* 0x000e62000020f000 */
[----:B------:R-:W-:Y:S01]  /*04c0*/  LEA.HI R11, R3, R0, RZ, 0x2 ;  /* 0x00000000030b7211 */ /* 0x000fe200078f10ff */
[----:B------:R-:W-:Y:S01]  /*04d0*/  VOTEU.ALL UP1, P0 ;  /* 0x00000000003f7886 */ /* 0x000fe20000020000 */
[----:B------:R-:W-:Y:S01]  /*04e0*/  LEA.HI R12, R12, R9, RZ, 0x2 ;  /* 0x000000090c0c7211 */ /* 0x000fe200078f10ff */
[----:B------:R-:W-:Y:S01]  /*04f0*/  VOTEU.ALL UP0, P0 ;  /* 0x00000000003f7886 */ /* 0x000fe20000000000 */
[----:B------:R-:W-:Y:S01]  /*0500*/  SHF.R.S32.HI R3, RZ, 0x1f, R2 ;  /* 0x0000001fff037819 */ /* 0x000fe20000011402 */
[----:B------:R-:W-:Y:S01]  /*0510*/  VOTEU.ALL UP2, P1 ;  /* 0x00000000003f7886 */ /* 0x000fe20000840000 */
[----:B------:R-:W-:Y:S01]  /*0520*/  LOP3.LUT R11, R11, 0xfffffffc, RZ, 0xc0, !PT ;  /* 0xfffffffc0b0b7812 */ /* 0x000fe200078ec0ff */
[----:B------:R-:W2:Y:S01]  /*0530*/  @!UP1 S2UR UR7, SR_CgaCtaId ;  /* 0x00000000000799c3 */ /* 0x000ea20000008800 */
[----:B------:R-:W-:Y:S01]  /*0540*/  LOP3.LUT R12, R12, 0x3ffffffc, RZ, 0xc0, !PT ;  /* 0x3ffffffc0c0c7812 */ /* 0x000fe200078ec0ff */
[----:B------:R-:W-:Y:S01]  /*0550*/  @!UP1 UMOV UR6, 0x400 ;  /* 0x0000040000069882 */ /* 0x000fe20000000000 */
[----:B------:R-:W-:Y:S01]  /*0560*/  LEA.HI R3, R3, R2, RZ, 0x2 ;  /* 0x0000000203037211 */ /* 0x000fe200078f10ff */
[----:B------:R-:W-:Y:S01]  /*0570*/  IMAD.IADD R11, R0, 0x1, -R11 ;  /* 0x00000001000b7824 */ /* 0x000fe200078e0a0b */
[----:B------:R-:W-:Y:S01]  /*0580*/  @!UP2 UMOV UR9, 0x400 ;  /* 0x000004000009a882 */ /* 0x000fe20000000000 */
[----:B------:R-:W-:Y:S01]  /*0590*/  IMAD.IADD R12, R9, 0x1, -R12 ;  /* 0x00000001090c7824 */ /* 0x000fe200078e0a0c */
[----:B------:R-:W-:Y:S01]  /*05a0*/  LOP3.LUT R3, R3, 0xfffffffc, RZ, 0xc0, !PT ;  /* 0xfffffffc03037812 */ /* 0x000fe200078ec0ff */
[----:B------:R-:W5:Y:S01]  /*05b0*/  @!UP2 S2UR UR10, SR_CgaCtaId ;  /* 0x00000000000aa9c3 */ /* 0x000f620000008800 */
[----:B-1----:R-:W-:Y:S01]  /*05c0*/  IMAD.MOV R13, RZ, RZ, -R13 ;  /* 0x000000ffff0d7224 */ /* 0x002fe200078e0a0d */
[----:B------:R-:W-:Y:S01]  /*05d0*/  VOTEU.ALL UP3, P1 ;  /* 0x00000000003f7886 */ /* 0x000fe20000860000 */
[----:B------:R-:W-:Y:S01]  /*05e0*/  IMAD R11, R12, 0x4, R11 ;  /* 0x000000040c0b7824 */ /* 0x000fe200078e020b */
[----:B------:R-:W-:Y:S01]  /*05f0*/  VOTEU.ALL UP4, P1 ;  /* 0x00000000003f7886 */ /* 0x000fe20000880000 */
[----:B------:R-:W-:Y:S01]  /*0600*/  IMAD.IADD R9, R2, 0x1, -R3 ;  /* 0x0000000102097824 */ /* 0x000fe200078e0a03 */
[----:B0-----:R-:W-:Y:S01]  /*0610*/  I2FP.F32.U32 R2, R6 ;  /* 0x0000000600027245 */ /* 0x001fe20000201000 */
[----:B---3--:R-:W-:Y:S01]  /*0620*/  IMAD R21, R14, R13, UR12 ;  /* 0x0000000c0e157e24 */ /* 0x008fe2000f8e020d */
[C---:B------:R-:W-:Y:S01]  /*0630*/  LEA.HI R0, R11.reuse, R11, RZ, 0x1 ;  /* 0x0000000b0b007211 */ /* 0x040fe200078f08ff */
[C---:B------:R-:W-:Y:S01]  /*0640*/  IMAD.SHL.U32 R88, R11.reuse, 0x4, RZ ;  /* 0x000000040b587824 */ /* 0x040fe200078e00ff */
[----:B------:R-:W-:Y:S01]  /*0650*/  VOTEU.ALL UP5, P1 ;  /* 0x00000000003f7886 */ /* 0x000fe200008a0000 */
[----:B------:R-:W-:Y:S01]  /*0660*/  FMUL R2, R2, UR4 ;  /* 0x0000000402027c20 */ /* 0x000fe20008400000 */
[----:B------:R-:W-:Y:S01]  /*0670*/  LOP3.LUT R0, R0, 0xfffffffe, RZ, 0xc0, !PT ;  /* 0xfffffffe00007812 */ /* 0x000fe200078ec0ff */
[----:B------:R-:W-:Y:S01]  /*0680*/  UMOV UR4, 0x20 ;  /* 0x0000002000047882 */ /* 0x000fe20000000000 */
[----:B------:R-:W-:Y:S01]  /*0690*/  LOP3.LUT R88, R11, 0xc, R88, 0x78, !PT ;  /* 0x0000000c0b587812 */ /* 0x000fe200078e7858 */
[----:B------:R-:W-:-:S04]  /*06a0*/  @!UP1 UIADD3 UR4, -UR4, 0x100000, URZ ;  /* 0x0010000004049890 */ /* 0x000fc8000fffe13f */
[----:B------:R-:W-:Y:S02]  /*06b0*/  @!UP1 USHF.L.U32 UR5, UR4, 0xb, URZ ;  /* 0x0000000b04059899 */ /* 0x000fe4000800063f */
[----:B------:R-:W-:Y:S01]  /*06c0*/  @!UP1 USHF.L.U32 UR4, UR4, 0x1, URZ ;  /* 0x0000000104049899 */ /* 0x000fe2000800063f */
[----:B----4-:R-:W-:Y:S01]  /*06d0*/  ISETP.EQ.U32.AND P2, PT, R15, 0x1, PT ;  /* 0x000000010f00780c */ /* 0x010fe20003f42070 */
[----:B------:R-:W-:Y:S01]  /*06e0*/  IMAD.IADD R0, R11, 0x1, -R0 ;  /* 0x000000010b007824 */ /* 0x000fe200078e0a00 */
[----:B------:R-:W0:Y:S01]  /*06f0*/  F2I.U32.TRUNC.NTZ R2, R2 ;  /* 0x0000000200027305 */ /* 0x000e22000020f000 */
[----:B--2---:R-:W-:Y:S01]  /*0700*/  @!UP1 ULEA UR8, UR7, UR6, 0x18 ;  /* 0x0000000607089291 */ /* 0x004fe2000f8ec03f */
[----:B------:R-:W-:Y:S01]  /*0710*/  R2UR UR43, R16 ;  /* 0x00000000102b72ca */ /* 0x000fe200000e0000 */
[----:B------:R-:W-:-:S04]  /*0720*/  @!UP2 UIADD3 UR6, -UR11, 0x100000, URZ ;  /* 0x001000000b06a890 */ /* 0x000fc8000fffe13f */
[----:B------:R-:W-:Y:S02]  /*0730*/  @!UP2 USHF.L.U32 UR7, UR6, 0xb, URZ ;  /* 0x0000000b0607a899 */ /* 0x000fe4000800063f */
[----:B------:R-:W-:Y:S01]  /*0740*/  @!UP2 USHF.L.U32 UR6, UR6, 0x1, URZ ;  /* 0x000000010606a899 */ /* 0x000fe2000800063f */
[----:B------:R-:W-:Y:S01]  /*0750*/  ISETP.NE.AND P3, PT, R0, R21, PT ;  /* 0x000000150000720c */ /* 0x000fe20003f65270 */
[----:B------:R-:W-:Y:S01]  /*0760*/  VOTEU.ALL UP1, P0 ;  /* 0x00000000003f7886 */ /* 0x000fe20000020000 */
[----:B-----5:R-:W-:Y:S01]  /*0770*/  @!UP2 ULEA UR9, UR10, UR9, 0x18 ;  /* 0x000000090a09a291 */ /* 0x020fe2000f8ec03f */
[----:B------:R-:W-:Y:S01]  /*0780*/  LOP3.LUT P0, RZ, R5, 0x7, RZ, 0xc0, !PT ;  /* 0x0000000705ff7812 */ /* 0x000fe2000780c0ff */
[----:B------:R-:W-:Y:S01]  /*0790*/  VOTEU.ALL UP2, P1 ;  /* 0x00000000003f7886 */ /* 0x000fe20000840000 */
[----:B------:R-:W-:Y:S02]  /*07a0*/  ISETP.NE.AND P1, PT, R9, 0x3, PT ;  /* 0x000000030900780c */ /* 0x000fe40003f25270 */
[----:B------:R-:W-:-:S02]  /*07b0*/  ISETP.LT.U32.AND P0, PT, R88, 0x4, !P0 ;  /* 0x000000045800780c */ /* 0x000fc40004701070 */
[----:B------:R-:W-:Y:S01]  /*07c0*/  ISETP.EQ.OR P1, PT, R9, RZ, !P1 ;  /* 0x000000ff0900720c */ /* 0x000fe20004f22670 */
[----:B------:R-:W1:Y:S02]  /*07d0*/  FENCE.VIEW.ASYNC.S ;  /* 0x00000000000073c6 */ /* 0x000e640000000000 */
[----:B-1----:R1:W2:Y:S01]  /*07e0*/  @!UP0 SYNCS.EXCH.64 URZ, [UR8+0x60], UR4 ;  /* 0x00006004083f85b2 */ /* 0x0022a20008000100 */
[----:B0-----:R-:W-:Y:S01]  /*07f0*/  IMAD.MOV R20, RZ, RZ, -R2 ;  /* 0x000000ffff147224 */ /* 0x001fe200078e0a02 */
[----:B------:R-:W-:-:S03]  /*0800*/  @P3 LEA.HI R0, R88, R88, RZ, 0x1 ;  /* 0x0000005858003211 */ /* 0x000fc600078f08ff */
[----:B------:R-:W-:Y:S01]  /*0810*/  IMAD R3, R25, R20, R6 ;  /* 0x0000001419037224 */ /* 0x000fe200078e0206 */
[----:B------:R-:W-:Y:S02]  /*0820*/  ISETP.EQ.AND P1, PT, R10, RZ, P1 ;  /* 0x000000ff0a00720c */ /* 0x000fe40000f22270 */
[----:B------:R-:W-:Y:S02]  /*0830*/  @P3 SHF.R.S32.HI R0, RZ, 0x1, R0 ;  /* 0x00000001ff003819 */ /* 0x000fe40000011400 */
[----:B------:R-:W-:Y:S02]  /*0840*/  SEL R23, RZ, 0x1, !P1 ;  /* 0x00000001ff177807 */ /* 0x000fe40004800000 */
[----:B------:R-:W-:Y:S02]  /*0850*/  @P3 ISETP.NE.AND P5, PT, R0, R3, PT ;  /* 0x000000030000320c */ /* 0x000fe40003fa5270 */
[----:B------:R-:W-:Y:S01]  /*0860*/  SEL R0, RZ, 0x1, !P0 ;  /* 0x00000001ff007807 */ /* 0x000fe20004000000 */
[----:B------:R1:W0:Y:S01]  /*0870*/  @!UP1 SYNCS.EXCH.64 URZ, [UR8+0x68], UR4 ;  /* 0x00006804083f95b2 */ /* 0x0002220008000100 */
[----:B------:R-:W-:Y:S01]  /*0880*/  NOP ;  /* 0x0000000000007918 */ /* 0x000fe20000000000 */
[----:B------:R-:W-:-:S02]  /*0890*/  @P3 SEL R89, RZ, 0x1, P5 ;  /* 0x00000001ff593807 */ /* 0x000fc40002800000 */
[----:B------:R-:W-:Y:S02]  /*08a0*/  SEL R23, R23, 0x2, P6 ;  /* 0x0000000217177807 */ /* 0x000fe40003000000 */
[----:B------:R-:W-:Y:S01]  /*08b0*/  LOP3.LUT R89, R89, R0, RZ, 0xc0, !PT ;  /* 0x0000000059597212 */ /* 0x000fe200078ec0ff */
[----:B------:R1:W3:Y:S01]  /*08c0*/  @!UP2 SYNCS.EXCH.64 URZ, [UR9+0x40], UR6 ;  /* 0x00004006093fa5b2 */ /* 0x0002e20008000100 */
[----:B------:R1:W4:Y:S01]  /*08d0*/  @!UP3 SYNCS.EXCH.64 URZ, [UR9+0x48], UR6 ;  /* 0x00004806093fb5b2 */ /* 0x0003220008000100 */
[----:B------:R1:W0:Y:S01]  /*08e0*/  @!UP4 SYNCS.EXCH.64 URZ, [UR9+0x50], UR6 ;  /* 0x00005006093fc5b2 */ /* 0x0002220008000100 */
[----:B------:R1:W0:Y:S01]  /*08f0*/  @!UP5 SYNCS.EXCH.64 URZ, [UR9+0x58], UR6 ;  /* 0x00005806093fd5b2 */ /* 0x0002220008000100 */
[----:B------:R-:W-:Y:S01]  /*0900*/  NOP ;  /* 0x0000000000007918 */ /* 0x000fe20000000000 */
[----:B-12---:R-:W-:Y:S05]  /*0910*/  @!P2 BRA `(.L_x_3) ;  /* 0x000000000008a947 */ /* 0x006fea0003800000 */
[----:B0--34-:R-:W-:Y:S01]  /*0920*/  UCGABAR_ARV ;  /* 0x00000000000079c7 */ /* 0x019fe20008000000 */
[----:B------:R-:W-:Y:S05]  /*0930*/  BRA `(.L_x_4) ;  /* 0x0000000000047947 */ /* 0x000fea0003800000 */
.L_x_3:
[----:B0--34-:R-:W-:Y:S01]  /*0940*/  NOP ;  /* 0x0000000000007918 */ /* 0x019fe20000000000 */
.L_x_4:
[----:B------:R-:W-:Y:S01]  /*0950*/  ULDC.64 UR4, c[0x0][0x598] ;  /* 0x0001660000047ab9 */ /* 0x000fe20000000a00 */
[----:B------:R-:W-:Y:S01]  /*0960*/  ULDC.64 UR36, c[0x0][0x208] ;  /* 0x0000820000247ab9 */ /* 0x000fe20000000a00 */
[----:B------:R-:W-:-:S04]  /*0970*/  ISETP.NE.U32.AND P0, PT, RZ, UR4, PT ;  /* 0x00000004ff007c0c */ /* 0x000fc8000bf05070 */
[----:B------:R-:W-:-:S13]  /*0980*/  ISETP.NE.AND.EX P0, PT, RZ, UR5, PT, P0 ;  /* 0x00000005ff007c0c */ /* 0x000fda000bf05300 */
[----:B------:R-:W-:Y:S05]  /*0990*/  @!P0 BRA `(.L_x_5) ;  /* 0x00000000001c8947 */ /* 0x000fea0003800000 */
[----:B------:R-:W0:Y:S02]  /*09a0*/  LDC.64 R2, c[0x0][0x598] ;  /* 0x00016600ff027b82 */ /* 0x000e240000000a00 */
[----:B0-----:R-:W2:Y:S02]  /*09b0*/  LDG.E.64 R2, desc[UR36][R2.64] ;  /* 0x0000002402027981 */ /* 0x001ea4000c1e1b00 */
[----:B--2---:R-:W-:-:S04]  /*09c0*/  ISETP.NE.U32.AND P0, PT, R2, RZ, PT ;  /* 0x000000ff0200720c */ /* 0x004fc80003f05070 */
[----:B------:R-:W-:-:S13]  /*09d0*/  ISETP.NE.AND.EX P0, PT, R3, RZ, PT, P0 ;  /* 0x000000ff0300720c */ /* 0x000fda0003f05300 */
[----:B------:R-:W-:Y:S05]  /*09e0*/  @!P0 BRA `(.L_x_5) ;  /* 0x0000000000088947 */ /* 0x000fea0003800000 */
[----:B------:R0:W5:Y:S01]  /*09f0*/  LD.E R90, desc[UR36][R2.64] ;  /* 0x00000024025a7980 */ /* 0x000162000c101900 */
[----:B------:R-:W-:Y:S05]  /*0a00*/  BRA `(.L_x_6) ;  /* 0x0000000000247947 */ /* 0x000fea0003800000 */
.L_x_5:
[----:B------:R-:W-:Y:S02]  /*0a10*/  ULDC.64 UR4, c[0x0][0x588] ;  /* 0x0001620000047ab9 */ /* 0x000fe40000000a00 */
[----:B------:R-:W-:-:S04]  /*0a20*/  ISETP.NE.U32.AND P0, PT, RZ, UR4, PT ;  /* 0x00000004ff007c0c */ /* 0x000fc8000bf05070 */
[----:B------:R-:W-:-:S13]  /*0a30*/  ISETP.NE.AND.EX P0, PT, RZ, UR5, PT, P0 ;  /* 0x00000005ff007c0c */ /* 0x000fda000bf05300 */
[----:B------:R-:W-:Y:S05]  /*0a40*/  @!P0 BRA `(.L_x_7) ;  /* 0x00000000000c8947 */ /* 0x000fea0003800000 */
[----:B------:R-:W0:Y:S02]  /*0a50*/  LDC.64 R90, c[0x0][0x588] ;  /* 0x00016200ff5a7b82 */ /* 0x000e240000000a00 */
[----:B0-----:R1:W5:Y:S01]  /*0a60*/  LDG.E R90, desc[UR36][R90.64] ;  /* 0x000000245a5a7981 */ /* 0x001362000c1e1900 */
[----:B------:R-:W-:Y:S05]  /*0a70*/  BRA `(.L_x_6) ;  /* 0x0000000000087947 */ /* 0x000fea0003800000 */
.L_x_7:
[----:B------:R-:W-:Y:S02]  /*0a80*/  ULDC UR4, c[0x0][0x580] ;  /* 0x0001600000047ab9 */ /* 0x000fe40000000800 */
[----:B------:R-:W-:-:S07]  /*0a90*/  IMAD.U32 R90, RZ, RZ, UR4 ;  /* 0x00000004ff5a7e24 */ /* 0x000fce000f8e00ff */
.L_x_6:
[----:B------:R-:W-:Y:S02]  /*0aa0*/  ULDC.64 UR4, c[0x0][0x5a0] ;  /* 0x0001680000047ab9 */ /* 0x000fe40000000a00 */
[----:B------:R-:W-:-:S04]  /*0ab0*/  ISETP.NE.U32.AND P0, PT, RZ, UR4, PT ;  /* 0x00000004ff007c0c */ /* 0x000fc8000bf05070 */
[----:B------:R-:W-:-:S13]  /*0ac0*/  ISETP.NE.AND.EX P0, PT, RZ, UR5, PT, P0 ;  /* 0x00000005ff007c0c */ /* 0x000fda000bf05300 */
[----:B------:R-:W-:Y:S05]  /*0ad0*/  @!P0 BRA `(.L_x_8) ;  /* 0x00000000001c8947 */ /* 0x000fea0003800000 */
[----:B0-----:R-:W0:Y:S02]  /*0ae0*/  LDC.64 R2, c[0x0][0x5a0] ;  /* 0x00016800ff027b82 */ /* 0x001e240000000a00 */
[----:B0-----:R-:W2:Y:S02]  /*0af0*/  LDG.E.64 R2, desc[UR36][R2.64] ;  /* 0x0000002402027981 */ /* 0x001ea4000c1e1b00 */
[----:B--2---:R-:W-:-:S04]  /*0b00*/  ISETP.NE.U32.AND P0, PT, R2, RZ, PT ;  /* 0x000000ff0200720c */ /* 0x004fc80003f05070 */
[----:B------:R-:W-:-:S13]  /*0b10*/  ISETP.NE.AND.EX P0, PT, R3, RZ, PT, P0 ;  /* 0x000000ff0300720c */ /* 0x000fda0003f05300 */
[----:B------:R-:W-:Y:S05]  /*0b20*/  @!P0 BRA `(.L_x_8) ;  /* 0x0000000000088947 */ /* 0x000fea0003800000 */
[----:B-1----:R0:W5:Y:S01]  /*0b30*/  LD.E R91, desc[UR36][R2.64] ;  /* 0x00000024025b7980 */ /* 0x002162000c101900 */
[----:B------:R-:W-:Y:S05]  /*0b40*/  BRA `(.L_x_9) ;  /* 0x0000000000247947 */ /* 0x000fea0003800000 */
.L_x_8:
[----:B------:R-:W-:Y:S02]  /*0b50*/  ULDC.64 UR4, c[0x0][0x590] ;  /* 0x0001640000047ab9 */ /* 0x000fe40000000a00 */
[----:B------:R-:W-:-:S04]  /*0b60*/  ISETP.NE.U32.AND P0, PT, RZ, UR4, PT ;  /* 0x00000004ff007c0c */ /* 0x000fc8000bf05070 */
[----:B------:R-:W-:-:S13]  /*0b70*/  ISETP.NE.AND.EX P0, PT, RZ, UR5, PT, P0 ;  /* 0x00000005ff007c0c */ /* 0x000fda000bf05300 */
[----:B------:R-:W-:Y:S05]  /*0b80*/  @!P0 BRA `(.L_x_10) ;  /* 0x00000000000c8947 */ /* 0x000fea0003800000 */
[----:B0-----:R-:W1:Y:S02]  /*0b90*/  LDC.64 R2, c[0x0][0x590] ;  /* 0x00016400ff027b82 */ /* 0x001e640000000a00 */
[----:B-1----:R1:W5:Y:S01]  /*0ba0*/  LDG.E R91, desc[UR36][R2.64] ;  /* 0x00000024025b7981 */ /* 0x002362000c1e1900 */
[----:B------:R-:W-:Y:S05]  /*0bb0*/  BRA `(.L_x_9) ;  /* 0x0000000000087947 */ /* 0x000fea0003800000 */
.L_x_10:
[----:B------:R-:W-:Y:S02]  /*0bc0*/  ULDC UR4, c[0x0][0x584] ;  /* 0x0001610000047ab9 */ /* 0x000fe40000000800 */
[----:B-1----:R-:W-:-:S07]  /*0bd0*/  IMAD.U32 R91, RZ, RZ, UR4 ;  /* 0x00000004ff5b7e24 */ /* 0x002fce000f8e00ff */
.L_x_9:
[----:B01----:R-:W0:Y:S01]  /*0be0*/  LDC R2, c[0x0][0x65c] ;  /* 0x00019700ff027b82 */ /* 0x003e220000000800 */
[----:B------:R-:W-:Y:S01]  /*0bf0*/  ULDC UR6, c[0x0][0x28c] ;  /* 0x0000a30000067ab9 */ /* 0x000fe20000000800 */
[----:B------:R-:W-:Y:S01]  /*0c00*/  ISETP.NE.AND P0, PT, R10, 0x2, PT ;  /* 0x000000020a00780c */ /* 0x000fe20003f05270 */
[----:B------:R-:W-:Y:S01]  /*0c10*/  UIADD3 UR6, UR6, 0x7f, URZ ;  /* 0x0000007f06067890 */ /* 0x000fe2000fffe03f */
[----:B------:R-:W-:Y:S01]  /*0c20*/  IMAD.U32 R10, RZ, RZ, UR12 ;  /* 0x0000000cff0a7e24 */ /* 0x000fe2000f8e00ff */
[----:B------:R-:W-:Y:S01]  /*0c30*/  UMOV UR38, URZ ;  /* 0x0000003f00267c82 */ /* 0x000fe20008000000 */
[----:B------:R-:W-:Y:S01]  /*0c40*/  UMOV UR39, URZ ;  /* 0x0000003f00277c82 */ /* 0x000fe20008000000 */
[----:B------:R-:W-:Y:S01]  /*0c50*/  USHF.R.S32.HI UR7, URZ, 0x1f, UR6 ;  /* 0x0000001f3f077899 */ /* 0x000fe20008011406 */
[----:B------:R-:W-:-:S03]  /*0c60*/  ULDC.64 UR8, c[0x0][0x650] ;  /* 0x0001940000087ab9 */ /* 0x000fc60000000a00 */
[----:B------:R-:W-:-:S04]  /*0c70*/  ULEA.HI UR7, UR7, UR6, URZ, 0x7 ;  /* 0x0000000607077291 */ /* 0x000fc8000f8f383f */
[----:B------:R-:W-:Y:S01]  /*0c80*/  USHF.R.S32.HI UR40, URZ, 0x7, UR7 ;  /* 0x000000073f287899 */ /* 0x000fe20008011407 */
[----:B0-----:R-:W-:-:S13]  /*0c90*/  ISETP.NE.AND P1, PT, R2, 0x1, PT ;  /* 0x000000010200780c */ /* 0x001fda0003f25270 */
[----:B------:R-:W0:Y:S01]  /*0ca0*/  @P1 LDC R17, c[0x0][0x10] ;  /* 0x00000400ff111b82 */ /* 0x000e220000000800 */
[----:B------:R-:W-:Y:S02]  /*0cb0*/  @P1 IMAD.MOV.U32 R7, RZ, RZ, RZ ;  /* 0x000000ffff071224 */ /* 0x000fe400078e00ff */
[----:B------:R-:W-:-:S05]  /*0cc0*/  @P1 IMAD.MOV.U32 R11, RZ, RZ, RZ ;  /* 0x000000ffff0b1224 */ /* 0x000fca00078e00ff */
[----:B------:R-:W1:Y:S01]  /*0cd0*/  @!P1 LDC R3, c[0x0][0xc] ;  /* 0x00000300ff039b82 */ /* 0x000e620000000800 */
[----:B------:R-:W-:Y:S01]  /*0ce0*/  ULDC UR4, c[0x0][0xc] ;  /* 0x0000030000047ab9 */ /* 0x000fe20000000800 */
[----:B------:R-:W-:Y:S02]  /*0cf0*/  ULDC UR5, c[0x0][0x10] ;  /* 0x0000040000057ab9 */ /* 0x000fe40000000800 */
[----:B------:R-:W-:-:S04]  /*0d00*/  UIMAD.WIDE.U32 UR4, UR4, UR5, URZ ;  /* 0x00000005040472a5 */ /* 0x000fc8000f8e003f */
[----:B------:R-:W2:Y:S01]  /*0d10*/  LDC R0, c[0x0][0x14] ;  /* 0x00000500ff007b82 */ /* 0x000ea20000000800 */
[----:B0-----:R-:W-:-:S04]  /*0d20*/  @P1 IMAD.WIDE.U32 R16, R17, UR12, R6 ;  /* 0x0000000c11101c25 */ /* 0x001fc8000f8e0006 */
[----:B------:R-:W-:Y:S02]  /*0d30*/  @P1 IMAD.IADD R17, R17, 0x1, R11 ;  /* 0x0000000111111824 */ /* 0x000fe400078e020b */
[----:B------:R-:W-:Y:S02]  /*0d40*/  IMAD.MOV.U32 R11, RZ, RZ, RZ ;  /* 0x000000ffff0b7224 */ /* 0x000fe400078e00ff */
[----:B-1----:R-:W-:-:S04]  /*0d50*/  @!P1 IMAD.WIDE.U32 R10, R6, R3, R10 ;  /* 0x00000003060a9225 */ /* 0x002fc800078e000a */
[----:B------:R-:W-:Y:S02]  /*0d60*/  @!P1 IMAD.MOV.U32 R16, RZ, RZ, R10 ;  /* 0x000000ffff109224 */ /* 0x000fe400078e000a */
[----:B--2---:R-:W-:-:S04]  /*0d70*/  IMAD.WIDE.U32 R12, R0, UR4, RZ ;  /* 0x00000004000c7c25 */ /* 0x004fc8000f8e00ff */
[----:B------:R-:W-:Y:S01]  /*0d80*/  IMAD R3, R0, UR5, RZ ;  /* 0x0000000500037c24 */ /* 0x000fe2000f8e02ff */
[----:B------:R0:W-:Y:S01]  /*0d90*/  STL.64 [R1], R12 ;  /* 0x0000000c01007387 */ /* 0x0001e20000100a00 */
[----:B------:R-:W-:Y:S02]  /*0da0*/  @!P1 IMAD.MOV.U32 R17, RZ, RZ, R11 ;  /* 0x000000ffff119224 */ /* 0x000fe400078e000b */
[----:B------:R-:W-:Y:S01]  /*0db0*/  IMAD.IADD R0, R13, 0x1, R3 ;  /* 0x000000010d007824 */ /* 0x000fe200078e0203 */
[----:B------:R-:W-:Y:S06]  /*0dc0*/  @P0 BRA `(.L_x_11) ;  /* 0x0000000000200947 */ /* 0x000fec0003800000 */
[----:B------:R-:W-:Y:S01]  /*0dd0*/  UISETP.GE.U32.AND UP0, UPT, UR40, 0x3, UPT ;  /* 0x000000032800788c */ /* 0x000fe2000bf06070 */
[----:B------:R-:W-:Y:S01]  /*0de0*/  IADD3 R16, P0, R16, R12, RZ ;  /* 0x0000000c10107210 */ /* 0x000fe20007f1e0ff */
[----:B------:R-:W-:Y:S01]  /*0df0*/  UIMAD.WIDE.U32 UR4, UR40, -0x55555555, URZ ;  /* 0xaaaaaaab280478a5 */ /* 0x000fe2000f8e003f */
[----:B------:R-:W-:-:S03]  /*0e00*/  UMOV UR39, URZ ;  /* 0x0000003f00277c82 */ /* 0x000fc60008000000 */
[----:B------:R-:W-:Y:S01]  /*0e10*/  USHF.R.U32.HI UR4, URZ, 0x1, UR5 ;  /* 0x000000013f047899 */ /* 0x000fe20008011605 */
[----:B------:R-:W-:-:S03]  /*0e20*/  IMAD.X R17, R0, 0x1, R17, P0 ;  /* 0x0000000100117824 */ /* 0x000fc600000e0611 */
[----:B------:R-:W-:Y:S02]  /*0e30*/  UIMAD UR38, UR4, -0x3, UR40 ;  /* 0xfffffffd042678a4 */ /* 0x000fe4000f8e0228 */
[----:B------:R-:W-:-:S12]  /*0e40*/  @UP0 ULOP3.LUT UR39, UR4, 0x1, URZ, 0xc0, !UPT ;  /* 0x0000000104270892 */ /* 0x000fd8000f8ec03f */
.L_x_11:
[----:B------:R-:W-:Y:S01]  /*0e50*/  ISETP.GE.U32.AND P0, PT, R16, UR8, PT ;  /* 0x0000000810007c0c */ /* 0x000fe2000bf06070 */
[----:B------:R-:W-:Y:S01]  /*0e60*/  IMAD.MOV.U32 R22, RZ, RZ, -0x1 ;  /* 0xffffffffff167424 */ /* 0x000fe200078e00ff */
[----:B------:R-:W-:Y:S01]  /*0e70*/  PRMT R3, RZ, 0x7610, R3 ;  /* 0x00007610ff037816 */ /* 0x000fe20000000003 */
[----:B------:R-:W-:Y:S01]  /*0e80*/  IMAD.MOV.U32 R18, RZ, RZ, -0x1 ;  /* 0xffffffffff127424 */ /* 0x000fe200078e00ff */
[----:B------:R-:W-:Y:S01]  /*0e90*/  ISETP.GE.U32.AND.EX P0, PT, R17, UR9, PT, P0 ;  /* 0x0000000911007c0c */ /* 0x000fe2000bf06100 */
[----:B------:R-:W-:-:S12]  /*0ea0*/  IMAD.MOV.U32 R19, RZ, RZ, -0x1 ;  /* 0xffffffffff137424 */ /* 0x000fd800078e00ff */
[----:B------:R-:W-:Y:S05]  /*0eb0*/  @P0 BRA `(.L_x_12) ;  /* 0x0000000400280947 */ /* 0x000fea0003800000 */
[----:B------:R-:W1:Y:S01]  /*0ec0*/  LDC.64 R26, c[0x0][0x628] ;  /* 0x00018a00ff1a7b82 */ /* 0x000e620000000a00 */
[----:B------:R-:W-:Y:S02]  /*0ed0*/  IMAD.MOV.U32 R10, RZ, RZ, R16 ;  /* 0x000000ffff0a7224 */ /* 0x000fe400078e0010 */
[----:B------:R-:W-:-:S05]  /*0ee0*/  IMAD.MOV.U32 R11, RZ, RZ, R17 ;  /* 0x000000ffff0b7224 */ /* 0x000fca00078e0011 */
[----:B------:R-:W2:Y:S08]  /*0ef0*/  LDC R18, c[0x0][0x630] ;  /* 0x00018c00ff127b82 */ /* 0x000eb00000000800 */
[----:B------:R-:W3:Y:S01]  /*0f00*/  LDC.64 R28, c[0x0][0x620] ;  /* 0x00018800ff1c7b82 */ /* 0x000ee20000000a00 */
[----:B-1----:R-:W-:-:S04]  /*0f10*/  ISETP.NE.U32.AND P0, PT, R26, RZ, PT ;  /* 0x000000ff1a00720c */ /* 0x002fc80003f05070 */
[----:B------:R-:W-:-:S13]  /*0f20*/  ISETP.NE.AND.EX P0, PT, R27, RZ, PT, P0 ;  /* 0x000000ff1b00720c */ /* 0x000fda0003f05300 */
[----:B--23--:R-:W-:Y:S05]  /*0f30*/  @!P0 BRA `(.L_x_13) ;  /* 0x0000000000288947 */ /* 0x00cfea0003800000 */
[----:B------:R-:W1:Y:S02]  /*0f40*/  LDC R3, c[0x0][0x634] ;  /* 0x00018d00ff037b82 */ /* 0x000e640000000800 */
[----:B-1----:R-:W-:-:S05]  /*0f50*/  IADD3 R3, P0, R16, R3, RZ ;  /* 0x0000000310037210 */ /* 0x002fca0007f1e0ff */
[----:B------:R-:W-:-:S04]  /*0f60*/  IMAD.X R19, RZ, RZ, R17, P0 ;  /* 0x000000ffff137224 */ /* 0x000fc800000e0611 */
[----:B------:R-:W-:-:S04]  /*0f70*/  IMAD.WIDE.U32 R10, R19, R26, RZ ;  /* 0x0000001a130a7225 */ /* 0x000fc800078e00ff */
[----:B0-----:R-:W-:-:S04]  /*0f80*/  IMAD.WIDE.U32 R12, P0, R3, R27, R10 ;  /* 0x0000001b030c7225 */ /* 0x001fc8000780000a */
[----:B------:R-:W-:-:S04]  /*0f90*/  IMAD.WIDE.U32 R10, R3, R26, RZ ;  /* 0x0000001a030a7225 */ /* 0x000fc800078e00ff */
[----:B------:R-:W-:Y:S01]  /*0fa0*/  IMAD.X R15, RZ, RZ, RZ, P0 ;  /* 0x000000ffff0f7224 */ /* 0x000fe200000e06ff */
[----:B------:R-:W-:Y:S01]  /*0fb0*/  IADD3 RZ, P0, R11, R12, RZ ;  /* 0x0000000c0bff7210 */ /* 0x000fe20007f1e0ff */
[----:B------:R-:W-:-:S04]  /*0fc0*/  IMAD.MOV.U32 R14, RZ, RZ, R13 ;  /* 0x000000ffff0e7224 */ /* 0x000fc800078e000d */
[----:B------:R-:W-:-:S08]  /*0fd0*/  IMAD.WIDE.U32.X R10, R19, R27, R14, P0 ;  /* 0x0000001b130a7225 */ /* 0x000fd000000e040e */
.L_x_13:
[----:B------:R-:W1:Y:S01]  /*0fe0*/  LDC.64 R32, c[0x0][0x640] ;  /* 0x00019000ff207b82 */ /* 0x000e620000000a00 */
[-CC-:B------:R-:W-:Y:S02]  /*0ff0*/  SHF.R.U64 R30, R10, R18.reuse, R11.reuse ;  /* 0x000000120a1e7219 */ /* 0x180fe4000000120b */
[----:B------:R-:W-:Y:S02]  /*1000*/  SHF.R.U32.HI R3, RZ, R18, R11 ;  /* 0x00000012ff037219 */ /* 0x000fe4000001160b */
[----:B0-----:R-:W-:-:S03]  /*1010*/  IADD3 R13, P0, RZ, -R30, RZ ;  /* 0x8000001eff0d7210 */ /* 0x001fc60007f1e0ff */
[----:B------:R-:W0:Y:S02]  /*1020*/  LDC R14, c[0x0][0x618] ;  /* 0x00018600ff0e7b82 */ /* 0x000e240000000800 */
[----:B------:R-:W-:Y:S02]  /*1030*/  IMAD.X R3, RZ, RZ, ~R3, P0 ;  /* 0x000000ffff037224 */ /* 0x000fe400000e0e03 */
[----:B------:R-:W-:-:S04]  /*1040*/  IMAD.WIDE.U32 R10, R13, R28, R16 ;  /* 0x0000001c0d0a7225 */ /* 0x000fc800078e0010 */
[----:B------:R-:W2:Y:S01]  /*1050*/  LDC R15, c[0x0][0x608] ;  /* 0x00018200ff0f7b82 */ /* 0x000ea20000000800 */
[----:B------:R-:W-:Y:S02]  /*1060*/  IMAD R12, R3, R28, RZ ;  /* 0x0000001c030c7224 */ /* 0x000fe400078e02ff */
[----:B------:R-:W-:Y:S02]  /*1070*/  IMAD.MOV.U32 R28, RZ, RZ, 0x1 ;  /* 0x00000001ff1c7424 */ /* 0x000fe400078e00ff */
[----:B------:R-:W-:Y:S02]  /*1080*/  IMAD R3, R13, R29, R12 ;  /* 0x0000001d0d037224 */ /* 0x000fe400078e020c */
[----:B------:R-:W-:Y:S01]  /*1090*/  IMAD.MOV.U32 R12, RZ, RZ, -0x1 ;  /* 0xffffffffff0c7424 */ /* 0x000fe200078e00ff */
[----:B------:R-:W3:Y:S01]  /*10a0*/  LDC R31, c[0x0][0x658] ;  /* 0x00019600ff1f7b82 */ /* 0x000ee20000000800 */
[----:B------:R-:W-:Y:S01]  /*10b0*/  IMAD.IADD R3, R11, 0x1, R3 ;  /* 0x000000010b037824 */ /* 0x000fe200078e0203 */
[----:B-1----:R-:W-:-:S04]  /*10c0*/  ISETP.NE.U32.AND P0, PT, R32, RZ, PT ;  /* 0x000000ff2000720c */ /* 0x002fc80003f05070 */
[----:B------:R-:W-:Y:S02]  /*10d0*/  ISETP.NE.AND.EX P0, PT, R33, RZ, PT, P0 ;  /* 0x000000ff2100720c */ /* 0x000fe40003f05300 */
[----:B------:R-:W1:Y:S01]  /*10e0*/  LDC R24, c[0x0][0x600] ;  /* 0x00018000ff187b82 */ /* 0x000e620000000800 */
[-CC-:B0-----:R-:W-:Y:S02]  /*10f0*/  SHF.R.U64 R27, R10, R14.reuse, R3.reuse ;  /* 0x0000000e0a1b7219 */ /* 0x181fe40000001203 */
[----:B------:R-:W-:-:S05]  /*1100*/  SHF.R.U32.HI R10, RZ, R14, R3 ;  /* 0x0000000eff0a7219 */ /* 0x000fca0000011603 */
[----:B------:R-:W0:Y:S01]  /*1110*/  LDC R22, c[0x0][0x648] ;  /* 0x00019200ff167b82 */ /* 0x000e220000000800 */
[-CC-:B--2---:R-:W-:Y:S02]  /*1120*/  SHF.R.U64 R35, R27, R15.reuse, R10.reuse ;  /* 0x0000000f1b237219 */ /* 0x184fe4000000120a */
[----:B------:R-:W-:-:S05]  /*1130*/  SHF.R.U32.HI R10, RZ, R15, R10 ;  /* 0x0000000fff0a7219 */ /* 0x000fca000001160a */
[----:B------:R-:W2:Y:S01]  /*1140*/  LDC R26, c[0x0][0x638] ;  /* 0x00018e00ff1a7b82 */ /* 0x000ea20000000800 */
[-CC-:B---3--:R-:W-:Y:S02]  /*1150*/  SHF.R.U64 R34, R35, R31.reuse, R10.reuse ;  /* 0x0000001f23227219 */ /* 0x188fe4000000120a */
[-C--:B------:R-:W-:Y:S02]  /*1160*/  SHF.L.U32 R3, R12, R31.reuse, RZ ;  /* 0x0000001f0c037219 */ /* 0x080fe400000006ff */
[----:B------:R-:W-:Y:S01]  /*1170*/  SHF.R.U32.HI R11, RZ, R31, R10 ;  /* 0x0000001fff0b7219 */ /* 0x000fe2000001160a */
[----:B------:R-:W-:Y:S01]  /*1180*/  IMAD.MOV.U32 R10, RZ, RZ, R34 ;  /* 0x000000ffff0a7224 */ /* 0x000fe200078e0022 */
[----:B------:R-:W-:Y:S01]  /*1190*/  LOP3.LUT R18, RZ, R3, RZ, 0x33, !PT ;  /* 0x00000003ff127212 */ /* 0x000fe200078e33ff */
[----:B------:R-:W3:Y:S01]  /*11a0*/  LDC R29, c[0x0][0x610] ;  /* 0x00018400ff1d7b82 */ /* 0x000ee20000000800 */
[----:B------:R-:W-:Y:S05]  /*11b0*/  @!P0 BRA `(.L_x_14) ;  /* 0x0000000000288947 */ /* 0x000fea0003800000 */
[----:B------:R-:W4:Y:S02]  /*11c0*/  LDC R3, c[0x0][0x64c] ;  /* 0x00019300ff037b82 */ /* 0x000f240000000800 */
[----:B----4-:R-:W-:-:S05]  /*11d0*/  IADD3 R3, P0, R34, R3, RZ ;  /* 0x0000000322037210 */ /* 0x010fca0007f1e0ff */
[----:B------:R-:W-:-:S04]  /*11e0*/  IMAD.X R19, RZ, RZ, R11, P0 ;  /* 0x000000ffff137224 */ /* 0x000fc800000e060b */
[----:B------:R-:W-:-:S04]  /*11f0*/  IMAD.WIDE.U32 R10, R19, R32, RZ ;  /* 0x00000020130a7225 */ /* 0x000fc800078e00ff */
[----:B------:R-:W-:-:S04]  /*1200*/  IMAD.WIDE.U32 R12, P0, R3, R33, R10 ;  /* 0x00000021030c7225 */ /* 0x000fc8000780000a */
[----:B------:R-:W-:-:S04]  /*1210*/  IMAD.WIDE.U32 R10, R3, R32, RZ ;  /* 0x00000020030a7225 */ /* 0x000fc800078e00ff */
[----:B------:R-:W-:Y:S01]  /*1220*/  IMAD.X R15, RZ, RZ, RZ, P0 ;  /* 0x000000ffff0f7224 */ /* 0x000fe200000e06ff */
[----:B------:R-:W-:Y:S01]  /*1230*/  IADD3 RZ, P0, R11, R12, RZ ;  /* 0x0000000c0bff7210 */ /* 0x000fe20007f1e0ff */
[----:B------:R-:W-:-:S04]  /*1240*/  IMAD.MOV.U32 R14, RZ, RZ, R13 ;  /* 0x000000ffff0e7224 */ /* 0x000fc800078e000d */
[----:B------:R-:W-:-:S08]  /*1250*/  IMAD.WIDE.U32.X R10, R19, R33, R14, P0 ;  /* 0x00000021130a7225 */ /* 0x000fd000000e040e */
.L_x_14:
[----:B0-----:R-:W-:Y:S01]  /*1260*/  SHF.R.U64 R7, R10, R22, R11 ;  /* 0x000000160a077219 */ /* 0x001fe2000000120b */
[----:B-1----:R-:W-:Y:S01]  /*1270*/  VIADD R10, R24, 0xffffffff ;  /* 0xffffffff180a7836 */ /* 0x002fe20000000000 */
[----:B------:R-:W-:Y:S01]  /*1280*/  SHF.L.U32 R3, R28, R31, RZ ;  /* 0x0000001f1c037219 */ /* 0x000fe200000006ff */
[----:B------:R-:W-:Y:S01]  /*1290*/  @P1 IMAD R21, R25, R20, R6 ;  /* 0x0000001419151224 */ /* 0x000fe200078e0206 */
[----:B------:R-:W-:Y:S01]  /*12a0*/  LOP3.LUT R18, R35, R18, RZ, 0xc0, !PT ;  /* 0x0000001223127212 */ /* 0x000fe200078ec0ff */
[----:B------:R-:W-:Y:S02]  /*12b0*/  IMAD.MOV R11, RZ, RZ, -R7 ;  /* 0x000000ffff0b7224 */ /* 0x000fe400078e0a07 */
[----:B------:R-:W-:Y:S02]  /*12c0*/  IMAD.MOV.U32 R6, RZ, RZ, 0x1 ;  /* 0x00000001ff067424 */ /* 0x000fe400078e00ff */
[----:B------:R-:W-:Y:S01]  /*12d0*/  IMAD R18, R3, R7, R18 ;  /* 0x0000000703127224 */ /* 0x000fe200078e0212 */
[----:B------:R-:W-:Y:S01]  /*12e0*/  LOP3.LUT R7, R27, R10, RZ, 0xc0, !PT ;  /* 0x0000000a1b077212 */ /* 0x000fe200078ec0ff */
[----:B--2---:R-:W-:-:S02]  /*12f0*/  IMAD R3, R11, R26, R34 ;  /* 0x0000001a0b037224 */ /* 0x004fc400078e0222 */
[----:B---3--:R-:W-:Y:S02]  /*1300*/  IMAD R22, R18, R29, R21 ;  /* 0x0000001d12167224 */ /* 0x008fe400078e0215 */
[----:B------:R-:W-:Y:S01]  /*1310*/  IMAD R7, R3, R24, R7 ;  /* 0x0000001803077224 */ /* 0x000fe200078e0207 */
[----:B------:R-:W-:Y:S01]  /*1320*/  PRMT R3, R6, 0x7610, R3 ;  /* 0x0000761006037816 */ /* 0x000fe20000000003 */
[----:B------:R-:W-:-:S03]  /*1330*/  IMAD.MOV.U32 R19, RZ, RZ, R30 ;  /* 0x000000ffff137224 */ /* 0x000fc600078e001e */
[----:B------:R-:W-:Y:S02]  /*1340*/  SEL R18, R7, R22, !P1 ;  /* 0x0000001607127207 */ /* 0x000fe40004800000 */
[----:B------:R-:W-:-:S07]  /*1350*/  SEL R22, R22, R7, !P1 ;  /* 0x0000000716167207 */ /* 0x000fce0004800000 */
.L_x_12:
[----:B------:R-:W-:Y:S05]  /*1360*/  @!P2 BRA `(.L_x_15) ;  /* 0x00000000000ca947 */ /* 0x000fea0003800000 */
[----:B------:R-:W-:Y:S01]  /*1370*/  UCGABAR_WAIT ;  /* 0x0000000000007dc7 */ /* 0x000fe20008000000 */
[----:B------:R-:W-:Y:S01]  /*1380*/  CCTL.IVALL ;  /* 0x00000000ff00798f */ /* 0x000fe20002000000 */
[----:B------:R-:W-:Y:S05]  /*1390*/  BRA `(.L_x_16) ;  /* 0x0000000000047947 */ /* 0x000fea0003800000 */
.L_x_15:
[----:B------:R-:W-:Y:S06]  /*13a0*/  BAR.SYNC.DEFER_BLOCKING 0x0 ;  /* 0x0000000000007b1d */ /* 0x000fec0000010000 */
.L_x_16:
[----:B------:R-:W-:Y:S05]  /*13b0*/  @!P4 BRA `(.L_x_17) ;  /* 0x000000580060c947 */ /* 0x000fea0003800000 */
[----:B------:R-:W-:-:S13]  /*13c0*/  ISETP.GT.U32.AND P0, PT, R36, 0x1, PT ;  /* 0x000000012400780c */ /* 0x000fda0003f04070 */
[----:B------:R-:W-:Y:S05]  /*13d0*/  @P0 EXIT ;  /* 0x000000000000094d */ /* 0x000fea0003800000 */
.L_x_18:
[----:B------:R-:W-:-:S08]  /*13e0*/  NOP ;  /* 0x0000000000007918 */ /* 0x000fd00000000000 */
[----:B------:R-:W1:Y:S02]  /*13f0*/  USETMAXREG.TRY_ALLOC.CTAPOOL UP0, 0xe8 ;  /* 0x000000e8000079c8 */ /* 0x000e640008000600 */
[----:B-1----:R-:W-:-:S13]  /*1400*/  PLOP3.LUT P0, PT, PT, PT, UP0, 0x80, 0x0 ;  /* 0x000000000000781c */ /* 0x002fda0003f0f008 */
[----:B------:R-:W-:Y:S05]  /*1410*/  @!P0 BRA `(.L_x_18) ;  /* 0xfffffffc00f08947 */ /* 0x000fea000383ffff */
[----:B------:R-:W-:-:S13]  /*1420*/  LOP3.LUT P0, RZ, R3, 0xff, RZ, 0xc0, !PT ;  /* 0x000000ff03ff7812 */ /* 0x000fda000780c0ff */
[----:B------:R-:W-:Y:S05]  /*1430*/  @!P0 EXIT ;  /* 0x000000000000894d */ /* 0x000fea0003800000 */
[----:B------:R-:W2:Y:S01]  /*1440*/  LDL.64 R10, [R1] ;  /* 0x00000000010a7983 */ /* 0x000ea20000100a00 */
[CC--:B------:R-:W-:Y:S01]  /*1450*/  LEA.HI R3, R8.reuse, R5.reuse, RZ, 0x2 ;  /* 0x0000000508037211 */ /* 0x0c0fe200078f10ff */
[----:B------:R-:W1:Y:S01]  /*1460*/  S2UR UR4, SR_CgaCtaId ;  /* 0x00000000000479c3 */ /* 0x000e620000008800 */
[----:B------:R-:W-:Y:S01]  /*1470*/  LEA.HI R8, R8, R5, RZ, 0x5 ;  /* 0x0000000508087211 */ /* 0x000fe200078f28ff */
[----:B------:R-:W-:Y:S01]  /*1480*/  UISETP.LT.AND UP0, UPT, UR40, 0x1, UPT ;  /* 0x000000012800788c */ /* 0x000fe2000bf01270 */
[--C-:B------:R-:W-:Y:S01]  /*1490*/  SHF.R.S32.HI R92, RZ, 0x2, R3.reuse ;  /* 0x00000002ff5c7819 */ /* 0x100fe20000011403 */
[----:B------:R-:W-:Y:S01]  /*14a0*/  UIADD3 UR5, UR43, -0x1, URZ ;  /* 0xffffffff2b057890 */ /* 0x000fe2000fffe03f */
[----:B------:R-:W-:Y:S01]  /*14b0*/  SHF.R.S32.HI R7, RZ, 0x1f, R3 ;  /* 0x0000001fff077819 */ /* 0x000fe20000011403 */
[----:B------:R-:W-:Y:S01]  /*14c0*/  USEL UR42, UR40, 0x1, UP0 ;  /* 0x00000001282a7887 */ /* 0x000fe20008000000 */
[----:B------:R-:W-:Y:S01]  /*14d0*/  LOP3.LUT R4, R3, 0xfffffffc, RZ, 0xc0, !PT ;  /* 0xfffffffc03047812 */ /* 0x000fe200078ec0ff */
[----:B------:R-:W3:Y:S01]  /*14e0*/  LDC R98, c[0x0][0x658] ;  /* 0x00019600ff627b82 */ /* 0x000ee20000000800 */
[----:B------:R-:W-:Y:S01]  /*14f0*/  LEA.HI R7, R7, R92, RZ, 0x3 ;  /* 0x0000005c07077211 */ /* 0x000fe200078f18ff */
[----:B------:R-:W-:Y:S01]  /*1500*/  UMOV UR41, 0x400 ;  /* 0x0000040000297882 */ /* 0x000fe20000000000 */
[----:B------:R-:W-:Y:S01]  /*1510*/  SHF.R.S32.HI R3, RZ, 0x5, R8 ;  /* 0x00000005ff037819 */ /* 0x000fe20000011408 */
[----:B------:R-:W-:Y:S01]  /*1520*/  UISETP.NE.AND UP0, UPT, UR5, URZ, UPT ;  /* 0x0000003f0500728c */ /* 0x000fe2000bf05270 */
[----:B------:R-:W-:Y:S01]  /*1530*/  LOP3.LUT R7, R7, 0xfffffff8, RZ, 0xc0, !PT ;  /* 0xfffffff807077812 */ /* 0x000fe200078ec0ff */
[----:B------:R-:W-:Y:S01]  /*1540*/  IMAD.IADD R4, R5, 0x1, -R4 ;  /* 0x0000000105047824 */ /* 0x000fe200078e0a04 */
[----:B------:R-:W-:Y:S01]  /*1550*/  ULDC UR6, c[0x0][0x284] ;  /* 0x0000a10000067ab9 */ /* 0x000fe20000000800 */
[----:B------:R-:W4:Y:S01]  /*1560*/  LDC.64 R96, c[0x0][0x5c8] ;  /* 0x00017200ff607b82 */ /* 0x000f220000000a00 */
[----:B------:R-:W-:Y:S01]  /*1570*/  IMAD.MOV.U32 R5, RZ, RZ, 0x1 ;  /* 0x00000001ff057424 */ /* 0x000fe200078e00ff */
[----:B------:R-:W-:Y:S01]  /*1580*/  LOP3.LUT R104, R23, 0x1, RZ, 0xfc, !PT ;  /* 0x0000000117687812 */ /* 0x000fe200078efcff */
[----:B------:R-:W-:Y:S01]  /*1590*/  IMAD.IADD R92, R92, 0x1, -R7 ;  /* 0x000000015c5c7824 */ /* 0x000fe200078e0a07 */
[----:B------:R-:W-:Y:S01]  /*15a0*/  USHF.L.U32 UR45, UR40, 0x1, URZ ;  /* 0x00000001282d7899 */ /* 0x000fe2000800063f */
[----:B------:R-:W-:Y:S01]  /*15b0*/  IMAD.SHL.U32 R94, R4, 0x2, RZ ;  /* 0x00000002045e7824 */ /* 0x000fe200078e00ff */
[----:B------:R-:W-:Y:S01]  /*15c0*/  UIADD3 UR42, -UR42, UR40, URZ ;  /* 0x000000282a2a7290 */ /* 0x000fe2000fffe13f */
[--C-:B------:R-:W-:Y:S01]  /*15d0*/  IMAD R103, R3, -0x10, -R92.reuse ;  /* 0xfffffff003677824 */ /* 0x100fe200078e0a5c */
[----:B------:R-:W0:Y:S01]  /*15e0*/  LDC R99, c[0x0][0x288] ;  /* 0x0000a200ff637b82 */ /* 0x000e220000000800 */
[----:B------:R-:W-:Y:S01]  /*15f0*/  SHF.R.S32.HI R93, RZ, 0x1f, R92 ;  /* 0x0000001fff5d7819 */ /* 0x000fe2000001145c */
[----:B-1----:R-:W-:Y:S01]  /*1600*/  ULEA UR41, UR4, UR41, 0x18 ;  /* 0x0000002904297291 */ /* 0x002fe2000f8ec03f */
[----:B------:R-:W-:Y:S01]  /*1610*/  SHF.R.S32.HI R95, RZ, 0x1f, R94 ;  /* 0x0000001fff5f7819 */ /* 0x000fe2000001145e */
[----:B------:R-:W-:Y:S01]  /*1620*/  USHF.L.U32 UR4, UR5, 0x3, URZ ;  /* 0x0000000305047899 */ /* 0x000fe2000800063f */
[----:B------:R-:W-:Y:S01]  /*1630*/  VIADD R103, R103, UR6 ;  /* 0x0000000667677c36 */ /* 0x000fe20008000000 */
[----:B------:R-:W-:Y:S01]  /*1640*/  USEL UR5, URZ, 0x1, UP0 ;  /* 0x000000013f057887 */ /* 0x000fe20008000000 */
[----:B------:R-:W-:Y:S01]  /*1650*/  IMAD.WIDE R92, R3, 0x10, R92 ;  /* 0x00000010035c7825 */ /* 0x000fe200078e025c */
[----:B------:R-:W1:Y:S01]  /*1660*/  LDC R101, c[0x0][0x600] ;  /* 0x00018000ff657b82 */ /* 0x000e620000000800 */
[----:B------:R-:W-:-:S02]  /*1670*/  UIADD3 UR46, UR41, 0x40, URZ ;  /* 0x00000040292e7890 */ /* 0x000fc4000fffe03f */
[----:B------:R-:W-:Y:S01]  /*1680*/  IMAD.MOV.U32 R3, RZ, RZ, -0x1 ;  /* 0xffffffffff037424 */ /* 0x000fe200078e00ff */
[----:B------:R-:W-:Y:S01]  /*1690*/  ULOP3.LUT UR4, UR4, 0x8, URZ, 0xc0, !UPT ;  /* 0x0000000804047892 */ /* 0x000fe2000f8ec03f */
[----:B------:R-:W-:Y:S01]  /*16a0*/  IMAD.U32 R105, RZ, RZ, UR5 ;  /* 0x00000005ff697e24 */ /* 0x000fe2000f8e00ff */
[----:B------:R-:W-:Y:S02]  /*16b0*/  ULEA UR43, UR43, UR46, 0x3 ;  /* 0x0000002e2b2b7291 */ /* 0x000fe4000f8e183f */
[-C--:B---3--:R-:W-:Y:S01]  /*16c0*/  SHF.L.U32 R3, R3, R98.reuse, RZ ;  /* 0x0000006203037219 */ /* 0x088fe200000006ff */
[----:B------:R-:W-:Y:S01]  /*16d0*/  ULOP3.LUT UR47, UR4, 0x8, URZ, 0x3c, !UPT ;  /* 0x00000008042f7892 */ /* 0x000fe2000f8e3c3f */
[C---:B----4-:R-:W-:Y:S01]  /*16e0*/  SHF.L.U64.HI R97, R96.reuse, 0x3, R97 ;  /* 0x0000000360617819 */ /* 0x050fe20000010261 */
[----:B------:R-:W-:Y:S01]  /*16f0*/  IMAD.SHL.U32 R96, R96, 0x8, RZ ;  /* 0x0000000860607824 */ /* 0x000fe200078e00ff */
[----:B------:R-:W-:Y:S01]  /*1700*/  SHF.L.U32 R98, R5, R98, RZ ;  /* 0x0000006205627219 */ /* 0x000fe200000006ff */
[----:B------:R-:W-:Y:S01]  /*1710*/  ULOP3.LUT UR44, UR4, 0x18, URZ, 0x3c, !UPT ;  /* 0x00000018042c7892 */ /* 0x000fe2000f8e3c3f */
[----:B------:R-:W-:Y:S01]  /*1720*/  LOP3.LUT R102, RZ, R3, RZ, 0x33, !PT ;  /* 0x00000003ff667212 */ /* 0x000fe200078e33ff */
[----:B0-----:R-:W-:-:S02]  /*1730*/  IMAD R99, R4, -0x2, R99 ;  /* 0xfffffffe04637824 */ /* 0x001fc400078e0263 */
[----:B-1----:R-:W-:Y:S01]  /*1740*/  VIADD R101, R101, 0xffffffff ;  /* 0xffffffff65657836 */ /* 0x002fe20000000000 */
[----:B--2---:R-:W-:-:S07]  /*1750*/  SHF.L.U64.HI R100, R10, 0x1, R0 ;  /* 0x000000010a647819 */ /* 0x004fce0000010200 */
.L_x_166:
[----:B------:R-:W-:-:S04]  /*1760*/  SHF.L.U32 R0, R105, 0x1f, RZ ;  /* 0x0000001f69007819 */ /* 0x000fc800000006ff */
[----:B------:R-:W0:Y:S02]  /*1770*/  SYNCS.PHASECHK.TRANS64.TRYWAIT P0, [UR43+-0x8], R0 ;  /* 0xfffff800ff0075a7 */ /* 0x000e24000800016b */
[----:B01-34-:R-:W-:Y:S05]  /*1780*/  @!P0 BRA `(.L_x_19) ;  /* 0x0000006400bc8947 */ /* 0x01bfea0003800000 */
.L_x_187:
[----:B------:R-:W-:Y:S02]  /*1790*/  ULDC UR4, c[0x0][0x28c] ;  /* 0x0000a30000047ab9 */ /* 0x000fe40000000800 */
[----:B------:R-:W-:-:S13]  /*17a0*/  ISETP.LT.AND P0, PT, RZ, UR4, PT ;  /* 0x00000004ff007c0c */ /* 0x000fda000bf01270 */
[----:B------:R-:W-:Y:S05]  /*17b0*/  @P0 BRA `(.L_x_20) ;  /* 0x0000000000400947 */ /* 0x000fea0003800000 */
[----:B0-----:R-:W-:Y:S01]  /*17c0*/  MOV R0, 0x0 ;  /* 0x0000000000007802 */ /* 0x001fe20000000f00 */
[----:B------:R-:W-:Y:S01]  /*17d0*/  ULDC.64 UR4, c[0x4][0x68] ;  /* 0x01001a0000047ab9 */ /* 0x000fe20000000a00 */
[----:B------:R-:W-:Y:S01]  /*17e0*/  ULDC.64 UR6, c[0x4][0x8] ;  /* 0x0100020000067ab9 */ /* 0x000fe20000000a00 */
[----:B------:R-:W-:Y:S01]  /*17f0*/  IMAD.U32 R4, RZ, RZ, UR4 ;  /* 0x00000004ff047e24 */ /* 0x000fe2000f8e00ff */
[----:B------:R0:W1:Y:S01]  /*1800*/  LDC.64 R14, c[0x4][R0] ;  /* 0x01000000000e7b82 */ /* 0x0000620000000a00 */
[----:B------:R-:W-:Y:S01]  /*1810*/  IMAD.U32 R5, RZ, RZ, UR5 ;  /* 0x00000005ff057e24 */ /* 0x000fe2000f8e00ff */
[----:B------:R-:W-:Y:S01]  /*1820*/  ULDC.64 UR4, c[0x4][0x70] ;  /* 0x01001c0000047ab9 */ /* 0x000fe20000000a00 */
[----:B------:R-:W-:Y:S02]  /*1830*/  IMAD.U32 R10, RZ, RZ, UR6 ;  /* 0x00000006ff0a7e24 */ /* 0x000fe4000f8e00ff */
[----:B------:R-:W-:Y:S02]  /*1840*/  IMAD.U32 R6, RZ, RZ, UR4 ;  /* 0x00000004ff067e24 */ /* 0x000fe4000f8e00ff */
[----:B------:R-:W-:-:S02]  /*1850*/  IMAD.U32 R7, RZ, RZ, UR5 ;  /* 0x00000005ff077e24 */ /* 0x000fc4000f8e00ff */
[----:B------:R-:W-:Y:S02]  /*1860*/  IMAD.U32 R11, RZ, RZ, UR7 ;  /* 0x00000007ff0b7e24 */ /* 0x000fe4000f8e00ff */
[----:B------:R-:W-:Y:S02]  /*1870*/  IMAD.MOV.U32 R8, RZ, RZ, 0x1e1 ;  /* 0x000001e1ff087424 */ /* 0x000fe400078e00ff */
[----:B------:R-:W-:Y:S02]  /*1880*/  IMAD.MOV.U32 R12, RZ, RZ, 0x1 ;  /* 0x00000001ff0c7424 */ /* 0x000fe400078e00ff */
[----:B0-----:R-:W-:-:S07]  /*1890*/  IMAD.MOV.U32 R13, RZ, RZ, RZ ;  /* 0x000000ffff0d7224 */ /* 0x001fce00078e00ff */
[----:B------:R-:W-:-:S07]  /*18a0*/  LEPC R20, `(.L_x_20) ;  /* 0x000000001014794e */ /* 0x000fce0000000000 */
[----:B-1---5:R-:W-:Y:S05]  /*18b0*/  CALL.ABS.NOINC R14 ;  /* 0x000000000e007343 */ /* 0x022fea0003c00000 */
.L_x_20:
[----:B------:R-:W-:-:S13]  /*18c0*/  ISETP.NE.AND P0, PT, R104, 0x3, PT ;  /* 0x000000036800780c */ /* 0x000fda0003f05270 */
[----:B------:R-:W-:Y:S05]  /*18d0*/  @!P0 BRA `(.L_x_21) ;  /* 0x0000000000048947 */ /* 0x000fea0003800000 */
[----:B------:R-:W-:Y:S01]  /*18e0*/  BPT.TRAP 0x1 ;  /* 0x000000040000795c */ /* 0x000fe20000300000 */
.L_x_21:
[----:B0-----:R-:W-:Y:S02]  /*18f0*/  IMAD.U32 R3, RZ, RZ, UR38 ;  /* 0x00000026ff037e24 */ /* 0x001fe4000f8e00ff */
[----:B------:R-:W-:-:S03]  /*1900*/  IMAD.U32 R0, RZ, RZ, UR39 ;  /* 0x00000027ff007e24 */ /* 0x000fc6000f8e00ff */
[----:B------:R-:W-:Y:S02]  /*1910*/  LEA R3, R3, UR41, 0x3 ;  /* 0x0000002903037c11 */ /* 0x000fe4000f8e18ff */
[----:B------:R-:W-:-:S04]  /*1920*/  SHF.L.U32 R0, R0, 0x1f, RZ ;  /* 0x0000001f00007819 */ /* 0x000fc800000006ff */
[----:B------:R0:W1:Y:S01]  /*1930*/  SYNCS.PHASECHK.TRANS64.TRYWAIT P1, [R3+URZ], R0 ;  /* 0x00000000030075a7 */ /* 0x000062000802017f */
[----:B------:R-:W-:Y:S05]  /*1940*/  @!P0 BRA `(.L_x_22) ;  /* 0x0000000000048947 */ /* 0x000fea0003800000 */
[----:B------:R-:W-:Y:S01]  /*1950*/  BPT.TRAP 0x1 ;  /* 0x000000040000795c */ /* 0x000fe20000300000 */
.L_x_22:
[----:B------:R-:W-:-:S05]  /*1960*/  IMAD.U32 R4, RZ, RZ, UR42 ;  /* 0x0000002aff047e24 */ /* 0x000fca000f8e00ff */
[----:B------:R-:W-:Y:S01]  /*1970*/  ISETP.GE.AND P2, PT, R4, 0x1, PT ;  /* 0x000000010400780c */ /* 0x000fe20003f46270 */
[----:B-1----:R-:W-:-:S12]  /*1980*/  @P1 BRA `(.L_x_23) ;  /* 0x0000000000081947 */ /* 0x002fd80003800000 */
[----:B------:R-:W1:Y:S02]  /*1990*/  SYNCS.PHASECHK.TRANS64.TRYWAIT P1, [R3+URZ], R0 ;  /* 0x00000000030075a7 */ /* 0x000e64000802017f */
[----:B-1----:R-:W-:Y:S05]  /*19a0*/  @!P1 BRA `(.L_x_24) ;  /* 0x00000064004c9947 */ /* 0x002fea0003800000 */
.L_x_23:
[----:B------:R-:W-:Y:S05]  /*19b0*/  WARPSYNC.ALL ;  /* 0x0000000000007948 */ /* 0x000fea0003800000 */
[----:B------:R-:W-:Y:S01]  /*19c0*/  UIADD3 UR4, UR41, 0x100, URZ ;  /* 0x0000010029047890 */ /* 0x000fe2000fffe03f */
[----:B------:R-:W-:Y:S01]  /*19d0*/  WARPGROUP.ARRIVE ;  /* 0x00000000000079c5 */ /* 0x000fe20000000000 */
[----:B------:R-:W-:Y:S02]  /*19e0*/  UIADD3 UR5, UR41, 0xc100, URZ ;  /* 0x0000c10029057890 */ /* 0x000fe4000fffe03f */
[----:B------:R-:W-:Y:S02]  /*19f0*/  USHF.R.U32.HI UR4, URZ, 0x4, UR4 ;  /* 0x000000043f047899 */ /* 0x000fe40008011604 */
[----:B------:R-:W-:-:S02]  /*1a00*/  USHF.R.U32.HI UR5, URZ, 0x4, UR5 ;  /* 0x000000043f057899 */ /* 0x000fc40008011605 */
[----:B------:R-:W-:Y:S02]  /*1a10*/  ULOP3.LUT UR4, UR4, 0x3fff, URZ, 0xc0, !UPT ;  /* 0x00003fff04047892 */ /* 0x000fe4000f8ec03f */
[----:B------:R-:W-:Y:S02]  /*1a20*/  ULOP3.LUT UR5, UR5, 0x3fff, URZ, 0xc0, !UPT ;  /* 0x00003fff05057892 */ /* 0x000fe4000f8ec03f */
[----:B------:R-:W-:Y:S02]  /*1a30*/  ULOP3.LUT UR4, UR4, 0x10000, URZ, 0xfc, !UPT ;  /* 0x0001000004047892 */ /* 0x000fe4000f8efc3f */
[----:B------:R-:W-:Y:S02]  /*1a40*/  ULOP3.LUT UR5, UR5, 0x10000, URZ, 0xfc, !UPT ;  /* 0x0001000005057892 */ /* 0x000fe4000f8efc3f */
[----:B------:R-:W-:Y:S02]  /*1a50*/  ULEA UR6, UR38, UR4, 0xa ;  /* 0x0000000426067291 */ /* 0x000fe4000f8e503f */
[----:B------:R-:W-:Y:S01]  /*1a60*/  ULEA UR7, UR38, UR5, 0xb ;  /* 0x0000000526077291 */ /* 0x000fe2000f8e583f */
[----:B------:R-:W-:Y:S01]  /*1a70*/  UMOV UR9, 0x40000040 ;  /* 0x4000004000097882 */ /* 0x000fe20000000000 */
[----:B------:R-:W-:-:S03]  /*1a80*/  UMOV UR11, 0x40000040 ;  /* 0x40000040000b7882 */ /* 0x000fc60000000000 */
[----:B------:R-:W-:Y:S02]  /*1a90*/  UMOV UR8, UR6 ;  /* 0x0000000600087c82 */ /* 0x000fe40008000000 */
[----:B------:R-:W-:Y:S02]  /*1aa0*/  UMOV UR10, UR7 ;  /* 0x00000007000a7c82 */ /* 0x000fe40008000000 */
[----:B------:R-:W-:Y:S01]  /*1ab0*/  HGMMA.64x128x16.F32 R24, gdesc[UR8], RZ, !UPT, gsb0 ;  /* 0x01e00000081879f0 */ /* 0x000fe2000c0008ff */
[----:B------:R-:W-:Y:S02]  /*1ac0*/  UIADD3 UR8, UR6, 0x2, URZ ;  /* 0x0000000206087890 */ /* 0x000fe4000fffe03f */
[----:B------:R-:W-:Y:S01]  /*1ad0*/  UIADD3 UR10, UR7, 0x2, URZ ;  /* 0x00000002070a7890 */ /* 0x000fe2000fffe03f */
[----:B------:R-:W-:Y:S01]  /*1ae0*/  UMOV UR9, 0x40000040 ;  /* 0x4000004000097882 */ /* 0x000fe20000000000 */
[----:B------:R-:W-:Y:S01]  /*1af0*/  UMOV UR11, 0x40000040 ;  /* 0x40000040000b7882 */ /* 0x000fe20000000000 */
[----:B------:R-:W-:-:S02]  /*1b00*/  WARPGROUP.DEPBAR.LE gsb0, 0x0 ;  /* 0x00008000000079c5 */ /* 0x000fc40000010000 */
[----:B------:R-:W-:-:S06]  /*1b10*/  WARPGROUP.ARRIVE ;  /* 0x00000000000079c5 */ /* 0x000fcc0000000000 */
[----:B------:R-:W-:Y:S01]  /*1b20*/  HGMMA.64x128x16.F32 R24, gdesc[UR8], R24, gsb0 ;  /* 0x01e00000081879f0 */ /* 0x000fe20008000818 */
[----:B------:R-:W-:Y:S02]  /*1b30*/  UIADD3 UR8, UR6, 0x4, URZ ;  /* 0x0000000406087890 */ /* 0x000fe4000fffe03f */
[----:B------:R-:W-:Y:S01]  /*1b40*/  UIADD3 UR10, UR7, 0x4, URZ ;  /* 0x00000004070a7890 */ /* 0x000fe2000fffe03f */
[----:B------:R-:W-:Y:S01]  /*1b50*/  UMOV UR9, 0x40000040 ;  /* 0x4000004000097882 */ /* 0x000fe20000000000 */
[----:B------:R-:W-:Y:S01]  /*1b60*/  UMOV UR11, 0x40000040 ;  /* 0x40000040000b7882 */ /* 0x000fe20000000000 */
[----:B------:R-:W-:Y:S02]  /*1b70*/  WARPGROUP.DEPBAR.LE gsb0, 0x0 ;  /* 0x00008000000079c5 */ /* 0x000fe40000010000 */
        /* <DEDUP_REMOVED lines=36> */
[----:B------:R-:W-:Y:S03]  /*1dc0*/  HGMMA.64x128x16.F32 R24, gdesc[UR8], R24, gsb0 ;  /* 0x01e00000081879f0 */ /* 0x000fe60008000818 */
[----:B------:R-:W-:Y:S02]  /*1dd0*/  WARPGROUP.DEPBAR.LE gsb0, 0x0 ;  /* 0x00008000000079c5 */ /* 0x000fe40000010000 */
[----:B------:R-:W-:Y:S05]  /*1de0*/  @!P2 BRA `(.L_x_25) ;  /* 0x000000040084a947 */ /* 0x000fea0003800000 */
[----:B------:R-:W-:Y:S01]  /*1df0*/  UIADD3 UR6, UR38, 0x1, URZ ;  /* 0x0000000126067890 */ /* 0x000fe2000fffe03f */
[----:B01----:R-:W-:Y:S02]  /*1e00*/  IMAD.U32 R0, RZ, RZ, UR42 ;  /* 0x0000002aff007e24 */ /* 0x003fe4000f8e00ff */
[----:B------:R-:W-:Y:S01]  /*1e10*/  IMAD.U32 R3, RZ, RZ, UR38 ;  /* 0x00000026ff037e24 */ /* 0x000fe2000f8e00ff */
[----:B------:R-:W-:-:S04]  /*1e20*/  UISETP.NE.AND UP0, UPT, UR6, 0x3, UPT ;  /* 0x000000030600788c */ /* 0x000fc8000bf05270 */
[----:B------:R-:W-:Y:S02]  /*1e30*/  USEL UR7, URZ, 0x1, UP0 ;  /* 0x000000013f077887 */ /* 0x000fe40008000000 */
[----:B------:R-:W-:Y:S02]  /*1e40*/  USEL UR6, UR6, URZ, UP0 ;  /* 0x0000003f06067287 */ /* 0x000fe40008000000 */
[----:B------:R-:W-:-:S06]  /*1e50*/  ULOP3.LUT UR7, UR39, UR7, URZ, 0x3c, !UPT ;  /* 0x0000000727077292 */ /* 0x000fcc000f8e3c3f */
[----:B------:R-:W-:-:S07]  /*1e60*/  IMAD.U32 R6, RZ, RZ, UR7 ;  /* 0x00000007ff067e24 */ /* 0x000fce000f8e00ff */
.L_x_32:
[----:B------:R-:W-:Y:S05]  /*1e70*/  @!P0 BRA `(.L_x_26) ;  /* 0x0000000000048947 */ /* 0x000fea0003800000 */
[----:B------:R-:W-:Y:S01]  /*1e80*/  BPT.TRAP 0x1 ;  /* 0x000000040000795c */ /* 0x000fe20000300000 */
.L_x_26:
[----:B------:R-:W-:Y:S01]  /*1e90*/  ULEA UR7, UR6, UR41, 0x3 ;  /* 0x0000002906077291 */ /* 0x000fe2000f8e183f */
[----:B------:R-:W-:-:S08]  /*1ea0*/  SHF.L.U32 R4, R6, 0x1f, RZ ;  /* 0x0000001f06047819 */ /* 0x000fd000000006ff */
[----:B------:R0:W1:Y:S01]  /*1eb0*/  SYNCS.PHASECHK.TRANS64.TRYWAIT P1, [UR7], R4 ;  /* 0x00000004ff0075a7 */ /* 0x0000620008020147 */
[----:B------:R-:W-:Y:S05]  /*1ec0*/  @!P0 BRA `(.L_x_27) ;  /* 0x0000000000048947 */ /* 0x000fea0003800000 */
[----:B------:R-:W-:Y:S01]  /*1ed0*/  BPT.TRAP 0x1 ;  /* 0x000000040000795c */ /* 0x000fe20000300000 */
.L_x_27:
[----:B-1----:R-:W-:Y:S05]  /*1ee0*/  @P1 BRA `(.L_x_28) ;  /* 0x0000000000081947 */ /* 0x002fea0003800000 */
[----:B------:R-:W1:Y:S02]  /*1ef0*/  SYNCS.PHASECHK.TRANS64.TRYWAIT P1, [UR7], R4 ;  /* 0x00000004ff0075a7 */ /* 0x000e640008020147 */
[----:B-1----:R-:W-:Y:S05]  /*1f00*/  @!P1 BRA `(.L_x_29) ;  /* 0x0000006000089947 */ /* 0x002fea0003800000 */
.L_x_28:
[----:B------:R-:W-:Y:S01]  /*1f10*/  ULEA UR7, UR6, UR4, 0xa ;  /* 0x0000000406077291 */ /* 0x000fe2000f8e503f */
[----:B------:R-:W-:Y:S01]  /*1f20*/  WARPGROUP.ARRIVE ;  /* 0x00000000000079c5 */ /* 0x000fe20000000000 */
[----:B------:R-:W-:Y:S01]  /*1f30*/  ULEA UR12, UR6, UR5, 0xb ;  /* 0x00000005060c7291 */ /* 0x000fe2000f8e583f */
[----:B------:R-:W-:Y:S01]  /*1f40*/  UMOV UR9, 0x40000040 ;  /* 0x4000004000097882 */ /* 0x000fe20000000000 */
[----:B------:R-:W-:-:S03]  /*1f50*/  UMOV UR11, 0x40000040 ;  /* 0x40000040000b7882 */ /* 0x000fc60000000000 */
[----:B------:R-:W-:Y:S02]  /*1f60*/  UMOV UR8, UR7 ;  /* 0x0000000700087c82 */ /* 0x000fe40008000000 */
[----:B------:R-:W-:Y:S02]  /*1f70*/  UMOV UR10, UR12 ;  /* 0x0000000c000a7c82 */ /* 0x000fe40008000000 */
[----:B------:R-:W-:Y:S01]  /*1f80*/  HGMMA.64x128x16.F32 R24, gdesc[UR8], R24, gsb0 ;  /* 0x01e00000081879f0 */ /* 0x000fe20008000818 */
        /* <DEDUP_REMOVED lines=51> */
[----:B------:R-:W-:Y:S01]  /*22c0*/  BPT.TRAP 0x1 ;  /* 0x000000040000795c */ /* 0x000fe20000300000 */
.L_x_30:
[----:B------:R-:W-:-:S13]  /*22d0*/  ISETP.NE.AND P1, PT, R89, RZ, PT ;  /* 0x000000ff5900720c */ /* 0x000fda0003f25270 */
[----:B01----:R-:W-:-:S05]  /*22e0*/  @P1 LEA R4, R3, UR41, 0x3 ;  /* 0x0000002903041c11 */ /* 0x003fca000f8e18ff */
[----:B------:R-:W-:-:S05]  /*22f0*/  @P1 VIADD R5, R4, 0x18 ;  /* 0x0000001804051836 */ /* 0x000fca0000000000 */
[----:B------:R-:W-:-:S04]  /*2300*/  @P1 PRMT R5, R88, 0x654, R5 ;  /* 0x0000065458051816 */ /* 0x000fc80000000005 */
[----:B------:R0:W-:Y:S01]  /*2310*/  @P1 SYNCS.ARRIVE.TRANS64.RED.A1T0 RZ, [R5+URZ], RZ ;  /* 0x000000ff05ff19a7 */ /* 0x0001e2000810043f */
[----:B------:R-:W-:-:S13]  /*2320*/  ISETP.GT.U32.AND P1, PT, R23, 0x1, PT ;  /* 0x000000011700780c */ /* 0x000fda0003f24070 */
[----:B0-----:R-:W-:Y:S05]  /*2330*/  @P1 BRA `(.L_x_31) ;  /* 0x0000000000041947 */ /* 0x001fea0003800000 */
[----:B------:R-:W-:Y:S01]  /*2340*/  BPT.TRAP 0x1 ;  /* 0x000000040000795c */ /* 0x000fe20000300000 */
.L_x_31:
[----:B------:R-:W-:Y:S01]  /*2350*/  UIADD3 UR6, UR6, 0x1, URZ ;  /* 0x0000000106067890 */ /* 0x000fe2000fffe03f */
[C---:B------:R-:W-:Y:S01]  /*2360*/  ISETP.GT.AND P2, PT, R0.reuse, 0x1, PT ;  /* 0x000000010000780c */ /* 0x040fe20003f44270 */
[----:B------:R-:W-:Y:S02]  /*2370*/  VIADD R3, R3, 0x1 ;  /* 0x0000000103037836 */ /* 0x000fe40000000000 */
[----:B------:R-:W-:Y:S01]  /*2380*/  UISETP.NE.AND UP0, UPT, UR6, 0x3, UPT ;  /* 0x000000030600788c */ /* 0x000fe2000bf05270 */
[----:B------:R-:W-:Y:S02]  /*2390*/  VIADD R0, R0, 0xffffffff ;  /* 0xffffffff00007836 */ /* 0x000fe40000000000 */
[C---:B------:R-:W-:Y:S01]  /*23a0*/  ISETP.NE.AND P1, PT, R3.reuse, 0x3, PT ;  /* 0x000000030300780c */ /* 0x040fe20003f25270 */
[----:B------:R-:W-:Y:S02]  /*23b0*/  USEL UR7, URZ, 0x1, UP0 ;  /* 0x000000013f077887 */ /* 0x000fe40008000000 */
[----:B------:R-:W-:Y:S01]  /*23c0*/  USEL UR6, UR6, URZ, UP0 ;  /* 0x0000003f06067287 */ /* 0x000fe20008000000 */
[----:B------:R-:W-:-:S03]  /*23d0*/  SEL R3, R3, RZ, P1 ;  /* 0x000000ff03037207 */ /* 0x000fc60000800000 */
[----:B------:R-:W-:Y:S01]  /*23e0*/  LOP3.LUT R6, R6, UR7, RZ, 0x3c, !PT ;  /* 0x0000000706067c12 */ /* 0x000fe2000f8e3cff */
[----:B------:R-:W-:Y:S07]  /*23f0*/  @P2 BRA `(.L_x_32) ;  /* 0xfffffff8009c2947 */ /* 0x000fee000383ffff */
.L_x_25:
[----:B01----:R-:W0:Y:S01]  /*2400*/  LDC R0, c[0x0][0x28c] ;  /* 0x0000a300ff007b82 */ /* 0x003e220000000800 */
[----:B------:R-:W-:-:S04]  /*2410*/  IMAD.U32 R3, RZ, RZ, UR47 ;  /* 0x0000002fff037e24 */ /* 0x000fc8000f8e00ff */
[----:B------:R1:W-:Y:S01]  /*2420*/  SYNCS.ARRIVE.TRANS64.A1T0 RZ, [R3+UR46], RZ ;  /* 0x000000ff03ff79a7 */ /* 0x0003e2000810002e */
[----:B0-----:R-:W-:-:S13]  /*2430*/  ISETP.GE.AND P1, PT, R0, 0x1, PT ;  /* 0x000000010000780c */ /* 0x001fda0003f26270 */
[----:B-1----:R-:W-:Y:S05]  /*2440*/  @!P1 BRA `(.L_x_33) ;  /* 0x0000000000449947 */ /* 0x002fea0003800000 */
[----:B------:R-:W-:Y:S05]  /*2450*/  @!P0 BRA `(.L_x_34) ;  /* 0x0000000000048947 */ /* 0x000fea0003800000 */
[----:B------:R-:W-:Y:S01]  /*2460*/  BPT.TRAP 0x1 ;  /* 0x000000040000795c */ /* 0x000fe20000300000 */
.L_x_34:
[----:B------:R-:W-:-:S13]  /*2470*/  ISETP.NE.AND P0, PT, R89, RZ, PT ;  /* 0x000000ff5900720c */ /* 0x000fda0003f05270 */
[----:B------:R-:W-:-:S05]  /*2480*/  VOTEU.ANY UP0, P0 ;  /* 0x00000000003f7886 */ /* 0x000fca0000000100 */
[----:B------:R-:W-:-:S06]  /*2490*/  @UP0 UIADD3 UR4, UR38, UR42, URZ ;  /* 0x0000002a26040290 */ /* 0x000fcc000fffe03f */
[----:B------:R-:W-:Y:S02]  /*24a0*/  IMAD.U32 R4, RZ, RZ, UR4 ;  /* 0x00000004ff047e24 */ /* 0x000fe4000f8e00ff */
[----:B------:R-:W-:Y:S02]  /*24b0*/  IMAD.U32 R3, RZ, RZ, UR4 ;  /* 0x00000004ff037e24 */ /* 0x000fe4000f8e00ff */
[----:B------:R-:W-:-:S05]  /*24c0*/  @P0 IMAD.WIDE.U32 R4, R4, -0x55555555, RZ ;  /* 0xaaaaaaab04040825 */ /* 0x000fca00078e00ff */
[----:B------:R-:W-:-:S05]  /*24d0*/  @P0 SHF.R.U32.HI R0, RZ, 0x1, R5 ;  /* 0x00000001ff000819 */ /* 0x000fca0000011605 */
[----:B------:R-:W-:-:S05]  /*24e0*/  @P0 IMAD R0, R0, -0x3, R3 ;  /* 0xfffffffd00000824 */ /* 0x000fca00078e0203 */
[----:B------:R-:W-:-:S05]  /*24f0*/  @P0 LEA R0, R0, UR41, 0x3 ;  /* 0x0000002900000c11 */ /* 0x000fca000f8e18ff */
[----:B------:R-:W-:-:S05]  /*2500*/  @P0 VIADD R3, R0, 0x18 ;  /* 0x0000001800030836 */ /* 0x000fca0000000000 */
[----:B------:R-:W-:-:S04]  /*2510*/  @P0 PRMT R3, R88, 0x654, R3 ;  /* 0x0000065458030816 */ /* 0x000fc80000000003 */
[----:B------:R0:W-:Y:S01]  /*2520*/  @P0 SYNCS.ARRIVE.TRANS64.RED.A1T0 RZ, [R3+URZ], RZ ;  /* 0x000000ff03ff09a7 */ /* 0x0001e2000810043f */
[----:B------:R-:W-:-:S13]  /*2530*/  ISETP.GT.U32.AND P0, PT, R23, 0x1, PT ;  /* 0x000000011700780c */ /* 0x000fda0003f04070 */
[----:B0-----:R-:W-:Y:S05]  /*2540*/  @P0 BRA `(.L_x_33) ;  /* 0x0000000000040947 */ /* 0x001fea0003800000 */
[----:B------:R-:W-:Y:S01]  /*2550*/  BPT.TRAP 0x1 ;  /* 0x000000040000795c */ /* 0x000fe20000300000 */
.L_x_33:
[----:B------:R-:W-:Y:S01]  /*2560*/  SHF.L.U32 R0, R105, 0x1f, RZ ;  /* 0x0000001f69007819 */ /* 0x000fe200000006ff */
[----:B------:R-:W-:Y:S01]  /*2570*/  UIADD3 UR38, UR38, UR45, URZ ;  /* 0x0000002d26267290 */ /* 0x000fe2000fffe03f */
[----:B------:R-:W-:Y:S01]  /*2580*/  SHF.R.S32.HI R9, RZ, 0x1f, R19 ;  /* 0x0000001fff097819 */ /* 0x000fe20000011413 */
[----:B------:R-:W-:Y:S01]  /*2590*/  UISETP.GE.U32.AND UP1, UPT, UR45, 0x3, UPT ;  /* 0x000000032d00788c */ /* 0x000fe2000bf26070 */
[----:B------:R-:W0:Y:S01]  /*25a0*/  SYNCS.PHASECHK.TRANS64.TRYWAIT P0, [UR43+0x8], R0 ;  /* 0x00000800ff0075a7 */ /* 0x000e22000800016b */
[----:B------:R-:W-:-:S04]  /*25b0*/  UISETP.GT.U32.AND UP0, UPT, UR38, 0x2, UPT ;  /* 0x000000022600788c */ /* 0x000fc8000bf04070 */
[----:B------:R-:W-:-:S04]  /*25c0*/  UISETP.LT.U32.AND UP0, UPT, UR45, 0x3, UP0 ;  /* 0x000000032d00788c */ /* 0x000fc80008701070 */
[----:B------:R-:W-:Y:S02]  /*25d0*/  USEL UR6, URZ, 0x1, !UP0 ;  /* 0x000000013f067887 */ /* 0x000fe4000c000000 */
[----:B------:R-:W-:Y:S02]  /*25e0*/  @UP1 UIMAD.WIDE.U32 UR4, UR38, -0x55555555, URZ ;  /* 0xaaaaaaab260418a5 */ /* 0x000fe4000f8e003f */
[----:B------:R-:W-:Y:S02]  /*25f0*/  ULOP3.LUT UR39, UR39, UR6, URZ, 0x3c, !UPT ;  /* 0x0000000627277292 */ /* 0x000fe4000f8e3c3f */
[----:B------:R-:W-:-:S04]  /*2600*/  @UP1 USHF.R.U32.HI UR4, URZ, 0x1, UR5 ;  /* 0x000000013f041899 */ /* 0x000fc80008011605 */
[----:B------:R-:W-:Y:S01]  /*2610*/  @UP1 ULOP3.LUT UR39, UR39, 0x1, UR4, 0x78, !UPT ;  /* 0x0000000127271892 */ /* 0x000fe2000f8e7804 */
[----:B0-----:R-:W-:Y:S11]  /*2620*/  @!P0 BRA `(.L_x_35) ;  /* 0x0000005800588947 */ /* 0x001ff60003800000 */
.L_x_188:
[----:B------:R-:W-:Y:S01]  /*2630*/  ULDC.64 UR4, c[0x0][0x5d0] ;  /* 0x0001740000047ab9 */ /* 0x000fe20000000a00 */
[----:B------:R-:W-:Y:S01]  /*2640*/  ULDC UR6, c[0x0][0x284] ;  /* 0x0000a10000067ab9 */ /* 0x000fe20000000800 */
[----:B0-----:R-:W-:Y:S02]  /*2650*/  IMAD R0, R9, UR4, RZ ;  /* 0x0000000409007c24 */ /* 0x001fe4000f8e02ff */
[----:B------:R-:W-:Y:S02]  /*2660*/  IMAD.SHL.U32 R12, R18, 0x80, RZ ;  /* 0x00000080120c7824 */ /* 0x000fe400078e00ff */
[C---:B------:R-:W-:Y:S02]  /*2670*/  IMAD R3, R19.reuse, UR5, R0 ;  /* 0x0000000513037c24 */ /* 0x040fe4000f8e0200 */
[----:B------:R-:W-:Y:S01]  /*2680*/  IMAD.SHL.U32 R0, R22, 0x40, RZ ;  /* 0x0000004016007824 */ /* 0x000fe200078e00ff */
[----:B------:R-:W-:Y:S01]  /*2690*/  SHF.R.S32.HI R13, RZ, 0x1f, R12 ;  /* 0x0000001fff0d7819 */ /* 0x000fe2000001140c */
[----:B------:R-:W-:Y:S01]  /*26a0*/  IMAD.WIDE.U32 R4, R19, UR4, R94 ;  /* 0x0000000413047c25 */ /* 0x000fe2000f8e005e */
[----:B------:R-:W-:-:S02]  /*26b0*/  ULDC.64 UR4, c[0x0][0x5c8] ;  /* 0x0001720000047ab9 */ /* 0x000fc40000000a00 */
[----:B------:R-:W-:Y:S01]  /*26c0*/  ISETP.GE.AND P0, PT, R0, UR6, PT ;  /* 0x0000000600007c0c */ /* 0x000fe2000bf06270 */
[----:B------:R-:W-:Y:S01]  /*26d0*/  ULDC UR6, c[0x0][0x288] ;  /* 0x0000a20000067ab9 */ /* 0x000fe20000000800 */
[----:B------:R-:W-:Y:S01]  /*26e0*/  IADD3 R4, P1, R12, R4, RZ ;  /* 0x000000040c047210 */ /* 0x000fe20007f3e0ff */
[----:B------:R-:W-:Y:S01]  /*26f0*/  IMAD.WIDE R20, R22, 0x40, R92 ;  /* 0x0000004016147825 */ /* 0x000fe200078e025c */
[----:B------:R-:W-:Y:S02]  /*2700*/  ISETP.GE.OR P0, PT, R12, UR6, P0 ;  /* 0x000000060c007c0c */ /* 0x000fe40008706670 */
[----:B------:R-:W-:Y:S01]  /*2710*/  IADD3.X R5, R13, R5, R3, P1, !PT ;  /* 0x000000050d057210 */ /* 0x000fe20000ffe403 */
[----:B------:R-:W-:-:S04]  /*2720*/  IMAD R7, R21, UR4, RZ ;  /* 0x0000000415077c24 */ /* 0x000fc8000f8e02ff */
[C---:B------:R-:W-:Y:S02]  /*2730*/  IMAD R7, R20.reuse, UR5, R7 ;  /* 0x0000000514077c24 */ /* 0x040fe4000f8e0207 */
[----:B------:R-:W-:-:S04]  /*2740*/  IMAD.WIDE.U32 R106, R20, UR4, R4 ;  /* 0x00000004146a7c25 */ /* 0x000fc8000f8e0004 */
[----:B------:R-:W-:Y:S05]  /*2750*/  @P0 BRA `(.L_x_36) ;  /* 0x0000003c00dc0947 */ /* 0x000fea0003800000 */
[----:B-----5:R-:W-:Y:S01]  /*2760*/  FSETP.NEU.AND P0, PT, R91, RZ, PT ;  /* 0x000000ff5b00720b */ /* 0x020fe20003f0d000 */
[----:B------:R-:W-:Y:S01]  /*2770*/  IMAD.IADD R3, R99, 0x1, -R12 ;  /* 0x0000000163037824 */ /* 0x000fe200078e0a0c */
[----:B------:R-:W-:Y:S01]  /*2780*/  BSSY B0, `(.L_x_36) ;  /* 0x00003f4000007945 */ /* 0x000fe20003800000 */
[----:B------:R-:W-:Y:S02]  /*2790*/  IMAD.IADD R0, R103, 0x1, -R0 ;  /* 0x0000000167007824 */ /* 0x000fe400078e0a00 */
[----:B------:R-:W-:Y:S01]  /*27a0*/  IMAD.IADD R115, R107, 0x1, R7 ;  /* 0x000000016b737824 */ /* 0x000fe200078e0207 */
[----:B------:R-:W-:-:S04]  /*27b0*/  ISETP.GT.AND P2, PT, R3, RZ, PT ;  /* 0x000000ff0300720c */ /* 0x000fc80003f44270 */
[----:B------:R-:W-:-:S03]  /*27c0*/  ISETP.GT.AND P1, PT, R0, RZ, P2 ;  /* 0x000000ff0000720c */ /* 0x000fc60001724270 */
[----:B------:R-:W-:Y:S10]  /*27d0*/  @!P0 BRA `(.L_x_37) ;  /* 0x0000002c00208947 */ /* 0x000ff40003800000 */
[----:B------:R-:W0:Y:S01]  /*27e0*/  LDC.64 R108, c[0x0][0x5b8] ;  /* 0x00016e00ff6c7b82 */ /* 0x000e220000000a00 */
[----:B------:R-:W-:-:S07]  /*27f0*/  ULDC.64 UR4, c[0x0][0x5c0] ;  /* 0x0001700000047ab9 */ /* 0x000fce0000000a00 */
[----:B------:R-:W1:Y:S08]  /*2800*/  LDC.64 R110, c[0x0][0x5b0] ;  /* 0x00016c00ff6e7b82 */ /* 0x000e700000000a00 */
[----:B------:R-:W2:Y:S01]  /*2810*/  LDC.64 R112, c[0x0][0x5a8] ;  /* 0x00016a00ff707b82 */ /* 0x000ea20000000a00 */
[-C--:B0-----:R-:W-:Y:S02]  /*2820*/  IMAD R6, R9, R108.reuse, RZ ;  /* 0x0000006c09067224 */ /* 0x081fe400078e02ff */
[----:B------:R-:W-:-:S04]  /*2830*/  IMAD.WIDE.U32 R4, R19, R108, R94 ;  /* 0x0000006c13047225 */ /* 0x000fc800078e005e */
[----:B------:R-:W-:Y:S01]  /*2840*/  IMAD R107, R19, R109, R6 ;  /* 0x0000006d136b7224 */ /* 0x000fe200078e0206 */
[----:B------:R-:W-:Y:S01]  /*2850*/  IADD3 R6, P0, R12, R4, RZ ;  /* 0x000000040c067210 */ /* 0x000fe20007f1e0ff */
[----:B-1----:R-:W-:-:S03]  /*2860*/  IMAD R4, R21, R110, RZ ;  /* 0x0000006e15047224 */ /* 0x002fc600078e02ff */
[----:B------:R-:W-:Y:S01]  /*2870*/  IADD3.X R7, R13, R5, R107, P0, !PT ;  /* 0x000000050d077210 */ /* 0x000fe200007fe46b */
[C---:B------:R-:W-:Y:S02]  /*2880*/  IMAD R109, R20.reuse, R111, R4 ;  /* 0x0000006f146d7224 */ /* 0x040fe400078e0204 */
[----:B------:R-:W-:-:S04]  /*2890*/  IMAD.WIDE.U32 R4, R20, R110, R6 ;  /* 0x0000006e14047225 */ /* 0x000fc800078e0006 */
[----:B------:R-:W-:Y:S01]  /*28a0*/  IMAD.IADD R5, R5, 0x1, R109 ;  /* 0x0000000105057824 */ /* 0x000fe200078e026d */
[----:B--2---:R-:W-:-:S04]  /*28b0*/  LEA R10, P0, R4, R112, 0x1 ;  /* 0x00000070040a7211 */ /* 0x004fc800078008ff */
[----:B------:R-:W-:-:S05]  /*28c0*/  LEA.HI.X R11, R4, R113, R5, 0x1, P0 ;  /* 0x00000071040b7211 */ /* 0x000fca00000f0c05 */
[----:B------:R-:W2:Y:S01]  /*28d0*/  @P1 LDG.E.LTC128B.U16 R18, desc[UR36][R10.64] ;  /* 0x000000240a121981 */ /* 0x000ea2000c1e1520 */
[----:B------:R-:W-:Y:S01]  /*28e0*/  IMAD.WIDE.U32 R4, R20, R110, R12 ;  /* 0x0000006e14047225 */ /* 0x000fe200078e000c */
[----:B------:R-:W-:Y:S02]  /*28f0*/  BSSY B1, `(.L_x_38) ;  /* 0x0000015000017945 */ /* 0x000fe40003800000 */
[----:B------:R-:W-:-:S04]  /*2900*/  IADD3 R14, P0, R94, R4, RZ ;  /* 0x000000045e0e7210 */ /* 0x000fc80007f1e0ff */
[----:B------:R-:W-:Y:S02]  /*2910*/  IADD3.X R15, R95, R109, R5, P0, !PT ;  /* 0x0000006d5f0f7210 */ /* 0x000fe400007fe405 */
[----:B------:R-:W-:Y:S01]  /*2920*/  LEA R8, P0, R106, UR4, 0x1 ;  /* 0x000000046a087c11 */ /* 0x000fe2000f8008ff */
[----:B------:R-:W-:-:S03]  /*2930*/  IMAD.WIDE.U32 R14, R19, R108, R14 ;  /* 0x0000006c130e7225 */ /* 0x000fc600078e000e */
[----:B------:R-:W-:Y:S02]  /*2940*/  LEA.HI.X R9, R106, UR5, R115, 0x1, P0 ;  /* 0x000000056a097c11 */ /* 0x000fe400080f0c73 */
[----:B------:R-:W-:-:S04]  /*2950*/  ISETP.GT.AND P0, PT, R3, 0x1, PT ;  /* 0x000000010300780c */ /* 0x000fc80003f04270 */
[----:B------:R-:W-:Y:S01]  /*2960*/  ISETP.GT.AND P3, PT, R0, RZ, P0 ;  /* 0x000000ff0000720c */ /* 0x000fe20000764270 */
[----:B--2---:R-:W-:-:S05]  /*2970*/  HADD2.F32 R4, -RZ, R18.H0_H0 ;  /* 0x20000012ff047230 */ /* 0x004fca0000004100 */
[----:B------:R-:W-:Y:S01]  /*2980*/  FMUL R5, R4, R91 ;  /* 0x0000005b04057220 */ /* 0x000fe20000400000 */
[----:B------:R-:W-:-:S03]  /*2990*/  LEA R4, P4, R14, R112, 0x1 ;  /* 0x000000700e047211 */ /* 0x000fc600078808ff */
[----:B------:R-:W-:-:S05]  /*29a0*/  FFMA R5, R24, R90, R5 ;  /* 0x0000005a18057223 */ /* 0x000fca0000000005 */
[----:B------:R-:W-:Y:S01]  /*29b0*/  F2FP.F16.F32.PACK_AB R10, RZ, R5 ;  /* 0x00000005ff0a723e */ /* 0x000fe200000000ff */
[----:B------:R-:W-:-:S03]  /*29c0*/  IMAD.IADD R5, R107, 0x1, R15 ;  /* 0x000000016b057824 */ /* 0x000fc600078e020f */
[----:B------:R-:W-:Y:S01]  /*29d0*/  PRMT R11, R10, 0x7610, R11 ;  /* 0x000076100a0b7816 */ /* 0x000fe2000000000b */
[----:B------:R-:W-:Y:S01]  /*29e0*/  IMAD.SHL.U32 R10, R110, 0x8, RZ ;  /* 0x000000086e0a7824 */ /* 0x000fe200078e00ff */
[----:B------:R-:W-:-:S03]  /*29f0*/  LEA.HI.X R5, R14, R113, R5, 0x1, P4 ;  /* 0x000000710e057211 */ /* 0x000fc600020f0c05 */
[----:B------:R0:W-:Y:S02]  /*2a00*/  @P1 STG.E.U16 desc[UR36][R8.64], R11 ;  /* 0x0000000b08001986 */ /* 0x0001e4000c101524 */
[----:B0-----:R-:W-:Y:S01]  /*2a10*/  SHF.L.U64.HI R11, R110, 0x3, R111 ;  /* 0x000000036e0b7819 */ /* 0x001fe2000001026f */
[----:B------:R-:W-:Y:S06]  /*2a20*/  @!P3 BRA `(.L_x_39) ;  /* 0x000000000004b947 */ /* 0x000fec0003800000 */
[----:B------:R0:W5:Y:S02]  /*2a30*/  LDG.E.LTC128B.U16 R18, desc[UR36][R4.64+0x2] ;  /* 0x0000022404127981 */ /* 0x000164000c1e1520 */
.L_x_39:
[----:B------:R-:W-:Y:S05]  /*2a40*/  BSYNC B1 ;  /* 0x0000000000017941 */ /* 0x000fea0003800000 */
.L_x_38:
[----:B------:R-:W-:Y:S01]  /*2a50*/  IMAD.WIDE.U32 R10, R20, R110, R10 ;  /* 0x0000006e140a7225 */ /* 0x000fe200078e000a */
[----:B------:R-:W-:-:S03]  /*2a60*/  ISETP.GT.AND P2, PT, R0, 0x8, P2 ;  /* 0x000000080000780c */ /* 0x000fc60001744270 */
[----:B-----5:R-:W-:Y:S01]  /*2a70*/  HADD2.F32 R14, -RZ, R18.H0_H0 ;  /* 0x20000012ff0e7230 */ /* 0x020fe20000004100 */
[----:B------:R-:W-:Y:S01]  /*2a80*/  IADD3 R6, P1, R6, R10, RZ ;  /* 0x0000000a06067210 */ /* 0x000fe20007f3e0ff */
[----:B------:R-:W-:-:S03]  /*2a90*/  IMAD.IADD R109, R109, 0x1, R11 ;  /* 0x000000016d6d7824 */ /* 0x000fc600078e020b */
[----:B------:R-:W-:Y:S01]  /*2aa0*/  FMUL R14, R14, R91 ;  /* 0x0000005b0e0e7220 */ /* 0x000fe20000400000 */
[----:B------:R-:W-:-:S03]  /*2ab0*/  IMAD.X R7, R109, 0x1, R7, P1 ;  /* 0x000000016d077824 */ /* 0x000fc600008e0607 */
[----:B------:R-:W-:Y:S01]  /*2ac0*/  FFMA R25, R25, R90, R14 ;  /* 0x0000005a19197223 */ /* 0x000fe2000000000e */
[----:B------:R-:W-:-:S04]  /*2ad0*/  LEA R14, P1, R6, R112, 0x1 ;  /* 0x00000070060e7211 */ /* 0x000fc800078208ff */
[----:B------:R-:W-:Y:S01]  /*2ae0*/  LEA.HI.X R15, R6, R113, R7, 0x1, P1 ;  /* 0x00000071060f7211 */ /* 0x000fe200008f0c07 */
[----:B------:R-:W-:Y:S01]  /*2af0*/  @P3 IMAD.MOV.U32 R6, RZ, RZ, R8 ;  /* 0x000000ffff063224 */ /* 0x000fe200078e0008 */
[----:B------:R-:W-:Y:S01]  /*2b00*/  F2FP.F16.F32.PACK_AB R25, RZ, R25 ;  /* 0x00000019ff19723e */ /* 0x000fe200000000ff */
[----:B------:R-:W-:-:S05]  /*2b10*/  @P3 IMAD.MOV.U32 R7, RZ, RZ, R9 ;  /* 0x000000ffff073224 */ /* 0x000fca00078e0009 */
[----:B------:R1:W-:Y:S04]  /*2b20*/  @P3 STG.E.U16 desc[UR36][R6.64+0x2], R25 ;  /* 0x0000021906003986 */ /* 0x0003e8000c101524 */
[----:B------:R-:W2:Y:S01]  /*2b30*/  @P2 LDG.E.LTC128B.U16 R18, desc[UR36][R14.64] ;  /* 0x000000240e122981 */ /* 0x000ea2000c1e1520 */
[----:B------:R-:W-:Y:S01]  /*2b40*/  IADD3 R12, P1, P3, R94, R10, R12 ;  /* 0x0000000a5e0c7210 */ /* 0x000fe20007b3e00c */
[----:B------:R-:W-:Y:S01]  /*2b50*/  BSSY B1, `(.L_x_40) ;  /* 0x0000011000017945 */ /* 0x000fe20003800000 */
[----:B------:R-:W-:Y:S02]  /*2b60*/  ISETP.GT.AND P0, PT, R0, 0x8, P0 ;  /* 0x000000080000780c */ /* 0x000fe40000704270 */
[----:B------:R-:W-:-:S03]  /*2b70*/  IADD3.X R13, R95, R109, R13, P1, P3 ;  /* 0x0000006d5f0d7210 */ /* 0x000fc60000fe640d */
[----:B------:R-:W-:Y:S01]  /*2b80*/  IMAD.WIDE.U32 R12, R19, R108, R12 ;  /* 0x0000006c130c7225 */ /* 0x000fe200078e000c */
[----:B------:R-:W-:-:S03]  /*2b90*/  SHF.L.U64.HI R19, R96, 0x1, R97 ;  /* 0x0000000160137819 */ /* 0x000fc60000010261 */
[----:B------:R-:W-:Y:S01]  /*2ba0*/  IMAD.IADD R13, R107, 0x1, R13 ;  /* 0x000000016b0d7824 */ /* 0x000fe200078e020d */
[----:B-1----:R-:W-:-:S04]  /*2bb0*/  LEA R6, P3, R12, R112, 0x1 ;  /* 0x000000700c067211 */ /* 0x002fc800078608ff */
[----:B------:R-:W-:Y:S01]  /*2bc0*/  LEA.HI.X R7, R12, R113, R13, 0x1, P3 ;  /* 0x000000710c077211 */ /* 0x000fe200018f0c0d */
[----:B--2---:R-:W-:-:S05]  /*2bd0*/  HADD2.F32 R10, -RZ, R18.H0_H0 ;  /* 0x20000012ff0a7230 */ /* 0x004fca0000004100 */
[----:B------:R-:W-:Y:S01]  /*2be0*/  FMUL R11, R10, R91 ;  /* 0x0000005b0a0b7220 */ /* 0x000fe20000400000 */
[----:B------:R-:W-:-:S03]  /*2bf0*/  LEA R10, P1, R96, R8, 0x1 ;  /* 0x00000008600a7211 */ /* 0x000fc600078208ff */
[----:B------:R-:W-:-:S05]  /*2c00*/  FFMA R11, R26, R90, R11 ;  /* 0x0000005a1a0b7223 */ /* 0x000fca000000000b */
[----:B------:R-:W-:Y:S01]  /*2c10*/  F2FP.F16.F32.PACK_AB R14, RZ, R11 ;  /* 0x0000000bff0e723e */ /* 0x000fe200000000ff */
[----:B------:R-:W-:-:S05]  /*2c20*/  IMAD.X R11, R19, 0x1, R9, P1 ;  /* 0x00000001130b7824 */ /* 0x000fca00008e0609 */
[----:B------:R1:W-:Y:S01]  /*2c30*/  @P2 STG.E.U16 desc[UR36][R10.64], R14 ;  /* 0x0000000e0a002986 */ /* 0x0003e2000c101524 */
[----:B------:R-:W-:Y:S05]  /*2c40*/  @!P0 BRA `(.L_x_41) ;  /* 0x0000000000048947 */ /* 0x000fea0003800000 */
[----:B------:R2:W5:Y:S02]  /*2c50*/  LDG.E.LTC128B.U16 R18, desc[UR36][R6.64+0x2] ;  /* 0x0000022406127981 */ /* 0x000564000c1e1520 */
.L_x_41:
[----:B------:R-:W-:Y:S05]  /*2c60*/  BSYNC B1 ;  /* 0x0000000000017941 */ /* 0x000fea0003800000 */
.L_x_40:
[----:B-----5:R-:W-:Y:S01]  /*2c70*/  HADD2.F32 R12, -RZ, R18.H0_H0 ;  /* 0x20000012ff0c7230 */ /* 0x020fe20000004100 */
[----:B------:R-:W-:Y:S01]  /*2c80*/  ISETP.GT.AND P1, PT, R3, 0x8, PT ;  /* 0x000000080300780c */ /* 0x000fe20003f24270 */
[----:B------:R-:W-:Y:S03]  /*2c90*/  BSSY B1, `(.L_x_42) ;  /* 0x0000008000017945 */ /* 0x000fe60003800000 */
[----:B------:R-:W-:Y:S01]  /*2ca0*/  FMUL R12, R12, R91 ;  /* 0x0000005b0c0c7220 */ /* 0x000fe20000400000 */
[----:B------:R-:W-:-:S03]  /*2cb0*/  ISETP.GT.AND P2, PT, R0, RZ, P1 ;  /* 0x000000ff0000720c */ /* 0x000fc60000f44270 */
[----:B------:R-:W-:-:S05]  /*2cc0*/  FFMA R12, R27, R90, R12 ;  /* 0x0000005a1b0c7223 */ /* 0x000fca000000000c */
[----:B------:R-:W-:-:S05]  /*2cd0*/  F2FP.F16.F32.PACK_AB R12, RZ, R12 ;  /* 0x0000000cff0c723e */ /* 0x000fca00000000ff */
[----:B------:R3:W-:Y:S01]  /*2ce0*/  @P0 STG.E.U16 desc[UR36][R10.64+0x2], R12 ;  /* 0x0000020c0a000986 */ /* 0x0007e2000c101524 */
[----:B------:R-:W-:Y:S05]  /*2cf0*/  @!P2 BRA `(.L_x_43) ;  /* 0x000000000004a947 */ /* 0x000fea0003800000 */
[----:B------:R4:W5:Y:S02]  /*2d00*/  LDG.E.LTC128B.U16 R18, desc[UR36][R4.64+0x10] ;  /* 0x0000102404127981 */ /* 0x000964000c1e1520 */
.L_x_43:
[----:B------:R-:W-:Y:S05]  /*2d10*/  BSYNC B1 ;  /* 0x0000000000017941 */ /* 0x000fea0003800000 */
.L_x_42:
[----:B---3-5:R-:W-:Y:S01]  /*2d20*/  HADD2.F32 R12, -RZ, R18.H0_H0 ;  /* 0x20000012ff0c7230 */ /* 0x028fe20000004100 */
        /* <DEDUP_REMOVED lines=9> */
.L_x_45:
[----:B------:R-:W-:Y:S05]  /*2dc0*/  BSYNC B1 ;  /* 0x0000000000017941 */ /* 0x000fea0003800000 */
.L_x_44:
[----:B-----5:R-:W-:Y:S01]  /*2dd0*/  HADD2.F32 R12, -RZ, R18.H0_H0 ;  /* 0x20000012ff0c7230 */ /* 0x020fe20000004100 */
[----:B------:R-:W-:Y:S01]  /*2de0*/  ISETP.GT.AND P1, PT, R0, 0x8, P1 ;  /* 0x000000080000780c */ /* 0x000fe20000f24270 */
[----:B------:R-:W-:Y:S03]  /*2df0*/  BSSY B1, `(.L_x_46) ;  /* 0x0000007000017945 */ /* 0x000fe60003800000 */
[----:B------:R-:W-:-:S04]  /*2e00*/  FMUL R12, R12, R91 ;  /* 0x0000005b0c0c7220 */ /* 0x000fc80000400000 */
[----:B------:R-:W-:-:S05]  /*2e10*/  FFMA R12, R29, R90, R12 ;  /* 0x0000005a1d0c7223 */ /* 0x000fca000000000c */
[----:B------:R-:W-:-:S05]  /*2e20*/  F2FP.F16.F32.PACK_AB R12, RZ, R12 ;  /* 0x0000000cff0c723e */ /* 0x000fca00000000ff */
[----:B------:R0:W-:Y:S01]  /*2e30*/  @P3 STG.E.U16 desc[UR36][R8.64+0x12], R12 ;  /* 0x0000120c08003986 */ /* 0x0001e2000c101524 */
[----:B------:R-:W-:Y:S05]  /*2e40*/  @!P1 BRA `(.L_x_47) ;  /* 0x0000000000049947 */ /* 0x000fea0003800000 */
[----:B------:R0:W5:Y:S02]  /*2e50*/  LDG.E.LTC128B.U16 R18, desc[UR36][R6.64+0x10] ;  /* 0x0000102406127981 */ /* 0x000164000c1e1520 */
.L_x_47:
[----:B------:R-:W-:Y:S05]  /*2e60*/  BSYNC B1 ;  /* 0x0000000000017941 */ /* 0x000fea0003800000 */
.L_x_46:
[----:B0----5:R-:W-:Y:S01]  /*2e70*/  HADD2.F32 R12, -RZ, R18.H0_H0 ;  /* 0x20000012ff0c7230 */ /* 0x021fe20000004100 */
[----:B------:R-:W-:Y:S01]  /*2e80*/  ISETP.GT.AND P0, PT, R0, 0x8, P0 ;  /* 0x000000080000780c */ /* 0x000fe20000704270 */
[----:B------:R-:W-:Y:S03]  /*2e90*/  BSSY B1, `(.L_x_48) ;  /* 0x0000007000017945 */ /* 0x000fe60003800000 */
[----:B---3--:R-:W-:-:S04]  /*2ea0*/  FMUL R13, R12, R91 ;  /* 0x0000005b0c0d7220 */ /* 0x008fc80000400000 */
[----:B------:R-:W-:-:S05]  /*2eb0*/  FFMA R13, R30, R90, R13 ;  /* 0x0000005a1e0d7223 */ /* 0x000fca000000000d */
[----:B------:R-:W-:-:S05]  /*2ec0*/  F2FP.F16.F32.PACK_AB R13, RZ, R13 ;  /* 0x0000000dff0d723e */ /* 0x000fca00000000ff */
[----:B------:R0:W-:Y:S01]  /*2ed0*/  @P1 STG.E.U16 desc[UR36][R10.64+0x10], R13 ;  /* 0x0000100d0a001986 */ /* 0x0001e2000c101524 */
[----:B------:R-:W-:Y:S05]  /*2ee0*/  @!P0 BRA `(.L_x_49) ;  /* 0x0000000000048947 */ /* 0x000fea0003800000 */
[----:B------:R3:W5:Y:S02]  /*2ef0*/  LDG.E.LTC128B.U16 R18, desc[UR36][R6.64+0x12] ;  /* 0x0000122406127981 */ /* 0x000764000c1e1520 */
.L_x_49:
[----:B------:R-:W-:Y:S05]  /*2f00*/  BSYNC B1 ;  /* 0x0000000000017941 */ /* 0x000fea0003800000 */
.L_x_48:
        /* <DEDUP_REMOVED lines=10> */
.L_x_51:
[----:B------:R-:W-:Y:S05]  /*2fb0*/  BSYNC B1 ;  /* 0x0000000000017941 */ /* 0x000fea0003800000 */
.L_x_50:
[----:B0----5:R-:W-:Y:S01]  /*2fc0*/  HADD2.F32 R12, -RZ, R18.H0_H0 ;  /* 0x20000012ff0c7230 */ /* 0x021fe20000004100 */
        /* <DEDUP_REMOVED lines=9> */
.L_x_53:
[----:B------:R-:W-:Y:S05]  /*3060*/  BSYNC B1 ;  /* 0x0000000000017941 */ /* 0x000fea0003800000 */
.L_x_52:
        /* <DEDUP_REMOVED lines=9> */
.L_x_55:
[----:B------:R-:W-:Y:S05]  /*3100*/  BSYNC B1 ;  /* 0x0000000000017941 */ /* 0x000fea0003800000 */
.L_x_54:
[----:B0----5:R-:W-:Y:S01]  /*3110*/  HADD2.F32 R12, -RZ, R18.H0_H0 ;  /* 0x20000012ff0c7230 */ /* 0x021fe20000004100 */
        /* <DEDUP_REMOVED lines=8> */
.L_x_57:
[----:B------:R-:W-:Y:S05]  /*31a0*/  BSYNC B1 ;  /* 0x0000000000017941 */ /* 0x000fea0003800000 */
.L_x_56:
        /* <DEDUP_REMOVED lines=10> */
.L_x_59:
[----:B------:R-:W-:Y:S05]  /*3250*/  BSYNC B1 ;  /* 0x0000000000017941 */ /* 0x000fea0003800000 */
.L_x_58:
        /* <DEDUP_REMOVED lines=10> */
.L_x_61:
[----:B------:R-:W-:Y:S05]  /*3300*/  BSYNC B1 ;  /* 0x0000000000017941 */ /* 0x000fea0003800000 */
.L_x_60:
        /* <DEDUP_REMOVED lines=9> */
.L_x_63:
[----:B------:R-:W-:Y:S05]  /*33a0*/  BSYNC B1 ;  /* 0x0000000000017941 */ /* 0x000fea0003800000 */
.L_x_62:
        /* <DEDUP_REMOVED lines=9> */
.L_x_65:
[----:B------:R-:W-:Y:S05]  /*3440*/  BSYNC B1 ;  /* 0x0000000000017941 */ /* 0x000fea0003800000 */
.L_x_64:
        /* <DEDUP_REMOVED lines=10> */
.L_x_67:
[----:B------:R-:W-:Y:S05]  /*34f0*/  BSYNC B1 ;  /* 0x0000000000017941 */ /* 0x000fea0003800000 */
.L_x_66:
        /* <DEDUP_REMOVED lines=10> */
.L_x_69:
[----:B------:R-:W-:Y:S05]  /*35a0*/  BSYNC B1 ;  /* 0x0000000000017941 */ /* 0x000fea0003800000 */
.L_x_68:
        /* <DEDUP_REMOVED lines=9> */
.L_x_71:
[----:B------:R-:W-:Y:S05]  /*3640*/  BSYNC B1 ;  /* 0x0000000000017941 */ /* 0x000fea0003800000 */
.L_x_70:
        /* <DEDUP_REMOVED lines=9> */
.L_x_73:
[----:B------:R-:W-:Y:S05]  /*36e0*/  BSYNC B1 ;  /* 0x0000000000017941 */ /* 0x000fea0003800000 */
.L_x_72:
        /* <DEDUP_REMOVED lines=10> */
.L_x_75:
[----:B------:R-:W-:Y:S05]  /*3790*/  BSYNC B1 ;  /* 0x0000000000017941 */ /* 0x000fea0003800000 */
.L_x_74:
        /* <DEDUP_REMOVED lines=10> */
.L_x_77:
[----:B------:R-:W-:Y:S05]  /*3840*/  BSYNC B1 ;  /* 0x0000000000017941 */ /* 0x000fea0003800000 */
.L_x_76:
        /* <DEDUP_REMOVED lines=9> */
.L_x_79:
[----:B------:R-:W-:Y:S05]  /*38e0*/  BSYNC B1 ;  /* 0x0000000000017941 */ /* 0x000fea0003800000 */
.L_x_78:
        /* <DEDUP_REMOVED lines=9> */
.L_x_81:
[----:B------:R-:W-:Y:S05]  /*3980*/  BSYNC B1 ;  /* 0x0000000000017941 */ /* 0x000fea0003800000 */
.L_x_80:
        /* <DEDUP_REMOVED lines=10> */
.L_x_83:
[----:B------:R-:W-:Y:S05]  /*3a30*/  BSYNC B1 ;  /* 0x0000000000017941 */ /* 0x000fea0003800000 */
.L_x_82:
        /* <DEDUP_REMOVED lines=10> */
.L_x_85:
[----:B------:R-:W-:Y:S05]  /*3ae0*/  BSYNC B1 ;  /* 0x0000000000017941 */ /* 0x000fea0003800000 */
.L_x_84:
        /* <DEDUP_REMOVED lines=9> */
.L_x_87:
[----:B------:R-:W-:Y:S05]  /*3b80*/  BSYNC B1 ;  /* 0x0000000000017941 */ /* 0x000fea0003800000 */
.L_x_86:
        /* <DEDUP_REMOVED lines=9> */
.L_x_89:
[----:B------:R-:W-:Y:S05]  /*3c20*/  BSYNC B1 ;  /* 0x0000000000017941 */ /* 0x000fea0003800000 */
.L_x_88:
        /* <DEDUP_REMOVED lines=10> */
.L_x_91:
[----:B------:R-:W-:Y:S05]  /*3cd0*/  BSYNC B1 ;  /* 0x0000000000017941 */ /* 0x000fea0003800000 */
.L_x_90:
        /* <DEDUP_REMOVED lines=10> */
.L_x_93:
[----:B------:R-:W-:Y:S05]  /*3d80*/  BSYNC B1 ;  /* 0x0000000000017941 */ /* 0x000fea0003800000 */
.L_x_92:
        /* <DEDUP_REMOVED lines=9> */
.L_x_95:
[----:B------:R-:W-:Y:S05]  /*3e20*/  BSYNC B1 ;  /* 0x0000000000017941 */ /* 0x000fea0003800000 */
.L_x_94:
        /* <DEDUP_REMOVED lines=9> */
.L_x_97:
[----:B------:R-:W-:Y:S05]  /*3ec0*/  BSYNC B1 ;  /* 0x0000000000017941 */ /* 0x000fea0003800000 */
.L_x_96:
        /* <DEDUP_REMOVED lines=10> */
.L_x_99:
[----:B------:R-:W-:Y:S05]  /*3f70*/  BSYNC B1 ;  /* 0x0000000000017941 */ /* 0x000fea0003800000 */
.L_x_98:
        /* <DEDUP_REMOVED lines=10> */
.L_x_101:
[----:B------:R-:W-:Y:S05]  /*4020*/  BSYNC B1 ;  /* 0x0000000000017941 */ /* 0x000fea0003800000 */
.L_x_100:
        /* <DEDUP_REMOVED lines=9> */
.L_x_103:
[----:B------:R-:W-:Y:S05]  /*40c0*/  BSYNC B1 ;  /* 0x0000000000017941 */ /* 0x000fea0003800000 */
.L_x_102:
        /* <DEDUP_REMOVED lines=9> */
.L_x_105:
[----:B------:R-:W-:Y:S05]  /*4160*/  BSYNC B1 ;  /* 0x0000000000017941 */ /* 0x000fea0003800000 */
.L_x_104:
        /* <DEDUP_REMOVED lines=10> */
.L_x_107:
[----:B------:R-:W-:Y:S05]  /*4210*/  BSYNC B1 ;  /* 0x0000000000017941 */ /* 0x000fea0003800000 */
.L_x_106:
        /* <DEDUP_REMOVED lines=10> */
.L_x_109:
[----:B------:R-:W-:Y:S05]  /*42c0*/  BSYNC B1 ;  /* 0x0000000000017941 */ /* 0x000fea0003800000 */
.L_x_108:
        /* <DEDUP_REMOVED lines=9> */
.L_x_111:
[----:B------:R-:W-:Y:S05]  /*4360*/  BSYNC B1 ;  /* 0x0000000000017941 */ /* 0x000fea0003800000 */
.L_x_110:
        /* <DEDUP_REMOVED lines=9> */
.L_x_113:
[----:B------:R-:W-:Y:S05]  /*4400*/  BSYNC B1 ;  /* 0x0000000000017941 */ /* 0x000fea0003800000 */
.L_x_112:
        /* <DEDUP_REMOVED lines=10> */
.L_x_115:
[----:B------:R-:W-:Y:S05]  /*44b0*/  BSYNC B1 ;  /* 0x0000000000017941 */ /* 0x000fea0003800000 */
.L_x_114:
        /* <DEDUP_REMOVED lines=10> */
.L_x_117:
[----:B------:R-:W-:Y:S05]  /*4560*/  BSYNC B1 ;  /* 0x0000000000017941 */ /* 0x000fea0003800000 */
.L_x_116:
        /* <DEDUP_REMOVED lines=9> */
.L_x_119:
[----:B------:R-:W-:Y:S05]  /*4600*/  BSYNC B1 ;  /* 0x0000000000017941 */ /* 0x000fea0003800000 */
.L_x_118:
        /* <DEDUP_REMOVED lines=9> */
.L_x_121:
[----:B------:R-:W-:Y:S05]  /*46a0*/  BSYNC B1 ;  /* 0x0000000000017941 */ /* 0x000fea0003800000 */
.L_x_120:
        /* <DEDUP_REMOVED lines=10> */
.L_x_123:
[----:B------:R-:W-:Y:S05]  /*4750*/  BSYNC B1 ;  /* 0x0000000000017941 */ /* 0x000fea0003800000 */
.L_x_122:
        /* <DEDUP_REMOVED lines=10> */
.L_x_125:
[----:B------:R-:W-:Y:S05]  /*4800*/  BSYNC B1 ;  /* 0x0000000000017941 */ /* 0x000fea0003800000 */
.L_x_124:
        /* <DEDUP_REMOVED lines=9> */
.L_x_127:
[----:B------:R-:W-:Y:S05]  /*48a0*/  BSYNC B1 ;  /* 0x0000000000017941 */ /* 0x000fea0003800000 */
.L_x_126:
        /* <DEDUP_REMOVED lines=9> */
.L_x_129:
[----:B------:R-:W-:Y:S05]  /*4940*/  BSYNC B1 ;  /* 0x0000000000017941 */ /* 0x000fea0003800000 */
.L_x_128:
        /* <DEDUP_REMOVED lines=10> */
.L_x_131:
[----:B------:R-:W-:Y:S05]  /*49f0*/  BSYNC B1 ;  /* 0x0000000000017941 */ /* 0x000fea0003800000 */
.L_x_130:
        /* <DEDUP_REMOVED lines=10> */
.L_x_133:
[----:B------:R-:W-:Y:S05]  /*4aa0*/  BSYNC B1 ;  /* 0x0000000000017941 */ /* 0x000fea0003800000 */
.L_x_132:
        /* <DEDUP_REMOVED lines=9> */
.L_x_135:
[----:B------:R-:W-:Y:S05]  /*4b40*/  BSYNC B1 ;  /* 0x0000000000017941 */ /* 0x000fea0003800000 */
.L_x_134:
        /* <DEDUP_REMOVED lines=9> */
.L_x_137:
[----:B------:R-:W-:Y:S05]  /*4be0*/  BSYNC B1 ;  /* 0x0000000000017941 */ /* 0x000fea0003800000 */
.L_x_136:
        /* <DEDUP_REMOVED lines=10> */
.L_x_139:
[----:B------:R-:W-:Y:S05]  /*4c90*/  BSYNC B1 ;  /* 0x0000000000017941 */ /* 0x000fea0003800000 */
.L_x_138:
        /* <DEDUP_REMOVED lines=10> */
.L_x_141:
[----:B------:R-:W-:Y:S05]  /*4d40*/  BSYNC B1 ;  /* 0x0000000000017941 */ /* 0x000fea0003800000 */
.L_x_140:
        /* <DEDUP_REMOVED lines=9> */
.L_x_143:
[----:B------:R-:W-:Y:S05]  /*4de0*/  BSYNC B1 ;  /* 0x0000000000017941 */ /* 0x000fea0003800000 */
.L_x_142:
        /* <DEDUP_REMOVED lines=9> */
.L_x_145:
[----:B------:R-:W-:Y:S05]  /*4e80*/  BSYNC B1 ;  /* 0x0000000000017941 */ /* 0x000fea0003800000 */
.L_x_144:
        /* <DEDUP_REMOVED lines=10> */
.L_x_147:
[----:B------:R-:W-:Y:S05]  /*4f30*/  BSYNC B1 ;  /* 0x0000000000017941 */ /* 0x000fea0003800000 */
.L_x_146:
        /* <DEDUP_REMOVED lines=10> */
.L_x_149:
[----:B------:R-:W-:Y:S05]  /*4fe0*/  BSYNC B1 ;  /* 0x0000000000017941 */ /* 0x000fea0003800000 */
.L_x_148:
        /* <DEDUP_REMOVED lines=9> */
.L_x_151:
[----:B------:R-:W-:Y:S05]  /*5080*/  BSYNC B1 ;  /* 0x0000000000017941 */ /* 0x000fea0003800000 */
.L_x_150:
        /* <DEDUP_REMOVED lines=9> */
.L_x_153:
[----:B------:R-:W-:Y:S05]  /*5120*/  BSYNC B1 ;  /* 0x0000000000017941 */ /* 0x000fea0003800000 */
.L_x_152:
        /* <DEDUP_REMOVED lines=10> */
.L_x_155:
[----:B------:R-:W-:Y:S05]  /*51d0*/  BSYNC B1 ;  /* 0x0000000000017941 */ /* 0x000fea0003800000 */
.L_x_154:
        /* <DEDUP_REMOVED lines=10> */
.L_x_157:
[----:B------:R-:W-:Y:S05]  /*5280*/  BSYNC B1 ;  /* 0x0000000000017941 */ /* 0x000fea0003800000 */
.L_x_156:
[----:B0---45:R-:W-:Y:S01]  /*5290*/  HADD2.F32 R4, -RZ, R18.H0_H0 ;  /* 0x20000012ff047230 */ /* 0x031fe20000004100 */
        /* <DEDUP_REMOVED lines=8> */
.L_x_159:
[----:B------:R-:W-:Y:S05]  /*5320*/  BSYNC B1 ;  /* 0x0000000000017941 */ /* 0x000fea0003800000 */
.L_x_158:
[----:B0----5:R-:W-:Y:S01]  /*5330*/  HADD2.F32 R4, -RZ, R18.H0_H0 ;  /* 0x20000012ff047230 */ /* 0x021fe20000004100 */
[----:B------:R-:W-:Y:S01]  /*5340*/  ISETP.GT.AND P0, PT, R0, 0x8, P0 ;  /* 0x000000080000780c */ /* 0x000fe20000704270 */
[----:B------:R-:W-:Y:S01]  /*5350*/  @P1 IMAD.MOV.U32 R5, RZ, RZ, R11 ;  /* 0x000000ffff051224 */ /* 0x000fe200078e000b */
[----:B------:R-:W-:Y:S02]  /*5360*/  BSSY B1, `(.L_x_160) ;  /* 0x0000008000017945 */ /* 0x000fe40003800000 */
[----:B------:R-:W-:Y:S01]  /*5370*/  FMUL R3, R4, R91 ;  /* 0x0000005b04037220 */ /* 0x000fe20000400000 */
[----:B------:R-:W-:-:S03]  /*5380*/  @P1 IMAD.MOV.U32 R4, RZ, RZ, R10 ;  /* 0x000000ffff041224 */ /* 0x000fc600078e000a */
[----:B------:R-:W-:-:S05]  /*5390*/  FFMA R3, R86, R90, R3 ;  /* 0x0000005a56037223 */ /* 0x000fca0000000003 */
[----:B------:R-:W-:-:S05]  /*53a0*/  F2FP.F16.F32.PACK_AB R3, RZ, R3 ;  /* 0x00000003ff03723e */ /* 0x000fca00000000ff */
[----:B------:R0:W-:Y:S01]  /*53b0*/  @P1 STG.E.U16 desc[UR36][R4.64+0xf0], R3 ;  /* 0x0000f00304001986 */ /* 0x0001e2000c101524 */
[----:B------:R-:W-:Y:S05]  /*53c0*/  @!P0 BRA `(.L_x_161) ;  /* 0x0000000000048947 */ /* 0x000fea0003800000 */
[----:B------:R0:W5:Y:S02]  /*53d0*/  LDG.E.LTC128B.U16 R18, desc[UR36][R6.64+0xf2] ;  /* 0x0000f22406127981 */ /* 0x000164000c1e1520 */
.L_x_161:
[----:B------:R-:W-:Y:S05]  /*53e0*/  BSYNC B1 ;  /* 0x0000000000017941 */ /* 0x000fea0003800000 */
.L_x_160:
[----:B------:R-:W-:Y:S05]  /*53f0*/  @!P0 BRA `(.L_x_162) ;  /* 0x0000001000b08947 */ /* 0x000fea0003800000 */
[----:B-----5:R-:W-:-:S05]  /*5400*/  HADD2.F32 R18, -RZ, R18.H0_H0 ;  /* 0x20000012ff127230 */ /* 0x020fca0000004100 */
[----:B------:R-:W-:-:S04]  /*5410*/  FMUL R18, R18, R91 ;  /* 0x0000005b12127220 */ /* 0x000fc80000400000 */
[----:B------:R-:W-:-:S05]  /*5420*/  FFMA R18, R87, R90, R18 ;  /* 0x0000005a57127223 */ /* 0x000fca0000000012 */
[----:B------:R-:W-:-:S05]  /*5430*/  F2FP.F16.F32.PACK_AB R18, RZ, R18 ;  /* 0x00000012ff12723e */ /* 0x000fca00000000ff */
[----:B------:R0:W-:Y:S01]  /*5440*/  STG.E.U16 desc[UR36][R10.64+0xf2], R18 ;  /* 0x0000f2120a007986 */ /* 0x0001e2000c101524 */
[----:B------:R-:W-:Y:S05]  /*5450*/  BRA `(.L_x_162) ;  /* 0x0000001000987947 */ /* 0x000fea0003800000 */
.L_x_37:
[----:B------:R-:W-:Y:S01]  /*5460*/  ISETP.GT.AND P3, PT, R3, 0x1, PT ;  /* 0x000000010300780c */ /* 0x000fe20003f64270 */
[----:B------:R-:W-:Y:S01]  /*5470*/  ULDC.64 UR4, c[0x0][0x5c0] ;  /* 0x0001700000047ab9 */ /* 0x000fe20000000a00 */
[-C--:B------:R-:W-:Y:S01]  /*5480*/  FMUL R24, R24, R90.reuse ;  /* 0x0000005a18187220 */ /* 0x080fe20000400000 */
[----:B------:R-:W-:Y:S01]  /*5490*/  LEA R4, P4, R106, UR4, 0x1 ;  /* 0x000000046a047c11 */ /* 0x000fe2000f8808ff */
[-C--:B------:R-:W-:Y:S01]  /*54a0*/  FMUL R25, R25, R90.reuse ;  /* 0x0000005a19197220 */ /* 0x080fe20000400000 */
[----:B------:R-:W-:Y:S01]  /*54b0*/  ISETP.GT.AND P0, PT, R0, RZ, P3 ;  /* 0x000000ff0000720c */ /* 0x000fe20001f04270 */
[----:B------:R-:W-:Y:S01]  /*54c0*/  FMUL R26, R26, R90 ;  /* 0x0000005a1a1a7220 */ /* 0x000fe20000400000 */
[----:B------:R-:W-:Y:S01]  /*54d0*/  F2FP.F16.F32.PACK_AB R24, RZ, R24 ;  /* 0x00000018ff18723e */ /* 0x000fe200000000ff */
[-C--:B------:R-:W-:Y:S01]  /*54e0*/  FMUL R27, R27, R90.reuse ;  /* 0x0000005a1b1b7220 */ /* 0x080fe20000400000 */
[----:B------:R-:W-:Y:S01]  /*54f0*/  LEA.HI.X R5, R106, UR5, R115, 0x1, P4 ;  /* 0x000000056a057c11 */ /* 0x000fe2000a0f0c73 */
[-C--:B------:R-:W-:Y:S01]  /*5500*/  FMUL R28, R28, R90.reuse ;  /* 0x0000005a1c1c7220 */ /* 0x080fe20000400000 */
[----:B------:R-:W-:Y:S01]  /*5510*/  F2FP.F16.F32.PACK_AB R25, RZ, R25 ;  /* 0x00000019ff19723e */ /* 0x000fe200000000ff */
[-C--:B------:R-:W-:Y:S01]  /*5520*/  FMUL R29, R29, R90.reuse ;  /* 0x0000005a1d1d7220 */ /* 0x080fe20000400000 */
[----:B------:R-:W-:Y:S01]  /*5530*/  ISETP.GT.AND P2, PT, R0, 0x8, P2 ;  /* 0x000000080000780c */ /* 0x000fe20001744270 */
[----:B------:R-:W-:Y:S01]  /*5540*/  @P1 STG.E.U16 desc[UR36][R4.64], R24 ;  /* 0x0000001804001986 */ /* 0x000fe2000c101524 */
[----:B------:R-:W-:Y:S01]  /*5550*/  ISETP.GT.AND P1, PT, R3, 0x8, PT ;  /* 0x000000080300780c */ /* 0x000fe20003f24270 */
[----:B------:R-:W-:Y:S01]  /*5560*/  FMUL R30, R30, R90 ;  /* 0x0000005a1e1e7220 */ /* 0x000fe20000400000 */
[C---:B------:R-:W-:Y:S01]  /*5570*/  SHF.L.U64.HI R7, R96.reuse, 0x1, R97 ;  /* 0x0000000160077819 */ /* 0x040fe20000010261 */
[----:B------:R-:W-:Y:S01]  /*5580*/  @P0 STG.E.U16 desc[UR36][R4.64+0x2], R25 ;  /* 0x0000021904000986 */ /* 0x000fe2000c101524 */
[----:B------:R-:W-:Y:S01]  /*5590*/  LEA R6, P5, R96, R4, 0x1 ;  /* 0x0000000460067211 */ /* 0x000fe200078a08ff */
[-C--:B------:R-:W-:Y:S01]  /*55a0*/  FMUL R31, R31, R90.reuse ;  /* 0x0000005a1f1f7220 */ /* 0x080fe20000400000 */
[----:B------:R-:W-:Y:S01]  /*55b0*/  ISETP.GT.AND P3, PT, R0, 0x8, P3 ;  /* 0x000000080000780c */ /* 0x000fe20001f64270 */
[-C--:B------:R-:W-:Y:S01]  /*55c0*/  FMUL R32, R32, R90.reuse ;  /* 0x0000005a20207220 */ /* 0x080fe20000400000 */
[----:B------:R-:W-:Y:S01]  /*55d0*/  ISETP.GT.AND P0, PT, R3, 0x9, PT ;  /* 0x000000090300780c */ /* 0x000fe20003f04270 */
[----:B------:R-:W-:Y:S01]  /*55e0*/  IMAD.X R7, R7, 0x1, R5, P5 ;  /* 0x0000000107077824 */ /* 0x000fe200028e0605 */
[----:B------:R-:W-:Y:S01]  /*55f0*/  ISETP.GT.AND P4, PT, R0, RZ, P1 ;  /* 0x000000ff0000720c */ /* 0x000fe20000f84270 */
[----:B------:R-:W-:Y:S01]  /*5600*/  FMUL R33, R33, R90 ;  /* 0x0000005a21217220 */ /* 0x000fe20000400000 */
[----:B------:R-:W-:Y:S01]  /*5610*/  F2FP.F16.F32.PACK_AB R26, RZ, R26 ;  /* 0x0000001aff1a723e */ /* 0x000fe200000000ff */
[-C--:B------:R-:W-:Y:S01]  /*5620*/  FMUL R34, R34, R90.reuse ;  /* 0x0000005a22227220 */ /* 0x080fe20000400000 */
[----:B------:R-:W-:Y:S01]  /*5630*/  ISETP.GT.AND P5, PT, R0, RZ, P0 ;  /* 0x000000ff0000720c */ /* 0x000fe200007a4270 */
[----:B------:R-:W-:Y:S01]  /*5640*/  FMUL R35, R35, R90 ;  /* 0x0000005a23237220 */ /* 0x000fe20000400000 */
[----:B------:R-:W-:Y:S01]  /*5650*/  F2FP.F16.F32.PACK_AB R27, RZ, R27 ;  /* 0x0000001bff1b723e */ /* 0x000fe200000000ff */
[----:B------:R-:W-:Y:S01]  /*5660*/  @P2 STG.E.U16 desc[UR36][R6.64], R26 ;  /* 0x0000001a06002986 */ /* 0x000fe2000c101524 */
[----:B------:R-:W-:Y:S01]  /*5670*/  F2FP.F16.F32.PACK_AB R28, RZ, R28 ;  /* 0x0000001cff1c723e */ /* 0x000fe200000000ff */
[-C--:B------:R-:W-:Y:S01]  /*5680*/  FMUL R36, R36, R90.reuse ;  /* 0x0000005a24247220 */ /* 0x080fe20000400000 */
[C---:B------:R-:W-:Y:S01]  /*5690*/  ISETP.GT.AND P2, PT, R0.reuse, 0x8, P1 ;  /* 0x000000080000780c */ /* 0x040fe20000f44270 */
[----:B------:R-:W-:Y:S01]  /*56a0*/  @P3 STG.E.U16 desc[UR36][R6.64+0x2], R27 ;  /* 0x0000021b06003986 */ /* 0x000fe2000c101524 */
[----:B------:R-:W-:Y:S01]  /*56b0*/  ISETP.GT.AND P1, PT, R3, 0x10, PT ;  /* 0x000000100300780c */ /* 0x000fe20003f24270 */
[-C--:B------:R-:W-:Y:S01]  /*56c0*/  FMUL R37, R37, R90.reuse ;  /* 0x0000005a25257220 */ /* 0x080fe20000400000 */
[----:B------:R-:W-:Y:S01]  /*56d0*/  F2FP.F16.F32.PACK_AB R29, RZ, R29 ;  /* 0x0000001dff1d723e */ /* 0x000fe200000000ff */
[----:B------:R-:W-:Y:S01]  /*56e0*/  @P4 STG.E.U16 desc[UR36][R4.64+0x10], R28 ;  /* 0x0000101c04004986 */ /* 0x000fe2000c101524 */
[----:B------:R-:W-:Y:S01]  /*56f0*/  ISETP.GT.AND P3, PT, R0, 0x8, P0 ;  /* 0x000000080000780c */ /* 0x000fe20000764270 */
[-C--:B------:R-:W-:Y:S01]  /*5700*/  FMUL R38, R38, R90.reuse ;  /* 0x0000005a26267220 */ /* 0x080fe20000400000 */
[----:B------:R-:W-:Y:S01]  /*5710*/  ISETP.GT.AND P0, PT, R3, 0x11, PT ;  /* 0x000000110300780c */ /* 0x000fe20003f04270 */
[----:B------:R-:W-:Y:S01]  /*5720*/  @P5 STG.E.U16 desc[UR36][R4.64+0x12], R29 ;  /* 0x0000121d04005986 */ /* 0x000fe2000c101524 */
        /* <DEDUP_REMOVED lines=162> */
[----:B------:R-:W-:-:S02]  /*6150*/  F2FP.F16.F32.PACK_AB R62, RZ, R62 ;  /* 0x0000003eff3e723e */ /* 0x000fc400000000ff */
[C---:B------:R-:W-:Y:S02]  /*6160*/  ISETP.GT.AND P5, PT, R0.reuse, RZ, P0 ;  /* 0x000000ff0000720c */ /* 0x040fe400007a4270 */
[----:B------:R-:W-:Y:S01]  /*6170*/  F2FP.F16.F32.PACK_AB R63, RZ, R63 ;  /* 0x0000003fff3f723e */ /* 0x000fe200000000ff */
[----:B------:R-:W-:Y:S01]  /*6180*/  @P2 STG.E.U16 desc[UR36][R6.64+0x90], R62 ;  /* 0x0000903e06002986 */ /* 0x000fe2000c101524 */
[----:B------:R-:W-:Y:S02]  /*6190*/  F2FP.F16.F32.PACK_AB R64, RZ, R64 ;  /* 0x00000040ff40723e */ /* 0x000fe400000000ff */
[C---:B------:R-:W-:Y:S01]  /*61a0*/  ISETP.GT.AND P2, PT, R0.reuse, 0x8, P1 ;  /* 0x000000080000780c */ /* 0x040fe20000f44270 */
[----:B------:R-:W-:Y:S01]  /*61b0*/  @P3 STG.E.U16 desc[UR36][R6.64+0x92], R63 ;  /* 0x0000923f06003986 */ /* 0x000fe2000c101524 */
[----:B------:R-:W-:Y:S02]  /*61c0*/  ISETP.GT.AND P1, PT, R3, 0x58, PT ;  /* 0x000000580300780c */ /* 0x000fe40003f24270 */
[----:B------:R-:W-:Y:S01]  /*61d0*/  F2FP.F16.F32.PACK_AB R65, RZ, R65 ;  /* 0x00000041ff41723e */ /* 0x000fe200000000ff */
[----:B------:R-:W-:Y:S01]  /*61e0*/  @P4 STG.E.U16 desc[UR36][R4.64+0xa0], R64 ;  /* 0x0000a04004004986 */ /* 0x000fe2000c101524 */
[----:B------:R-:W-:-:S02]  /*61f0*/  ISETP.GT.AND P3, PT, R0, 0x8, P0 ;  /* 0x000000080000780c */ /* 0x000fc40000764270 */
[----:B------:R-:W-:Y:S01]  /*6200*/  ISETP.GT.AND P0, PT, R3, 0x59, PT ;  /* 0x000000590300780c */ /* 0x000fe20003f04270 */
[----:B------:R-:W-:Y:S01]  /*6210*/  @P5 STG.E.U16 desc[UR36][R4.64+0xa2], R65 ;  /* 0x0000a24104005986 */ /* 0x000fe2000c101524 */
[C---:B------:R-:W-:Y:S02]  /*6220*/  ISETP.GT.AND P4, PT, R0.reuse, RZ, P1 ;  /* 0x000000ff0000720c */ /* 0x040fe40000f84270 */
[----:B------:R-:W-:Y:S02]  /*6230*/  F2FP.F16.F32.PACK_AB R66, RZ, R66 ;  /* 0x00000042ff42723e */ /* 0x000fe400000000ff */
[----:B------:R-:W-:Y:S02]  /*6240*/  ISETP.GT.AND P5, PT, R0, RZ, P0 ;  /* 0x000000ff0000720c */ /* 0x000fe400007a4270 */
[----:B------:R-:W-:Y:S01]  /*6250*/  F2FP.F16.F32.PACK_AB R67, RZ, R67 ;  /* 0x00000043ff43723e */ /* 0x000fe200000000ff */
[----:B------:R-:W-:Y:S01]  /*6260*/  @P2 STG.E.U16 desc[UR36][R6.64+0xa0], R66 ;  /* 0x0000a04206002986 */ /* 0x000fe2000c101524 */
[----:B------:R-:W-:-:S02]  /*6270*/  F2FP.F16.F32.PACK_AB R68, RZ, R68 ;  /* 0x00000044ff44723e */ /* 0x000fc400000000ff */
[C---:B------:R-:W-:Y:S01]  /*6280*/  ISETP.GT.AND P2, PT, R0.reuse, 0x8, P1 ;  /* 0x000000080000780c */ /* 0x040fe20000f44270 */
[----:B------:R-:W-:Y:S01]  /*6290*/  @P3 STG.E.U16 desc[UR36][R6.64+0xa2], R67 ;  /* 0x0000a24306003986 */ /* 0x000fe2000c101524 */
[C---:B------:R-:W-:Y:S02]  /*62a0*/  ISETP.GT.AND P1, PT, R3.reuse, 0x60, PT ;  /* 0x000000600300780c */ /* 0x040fe40003f24270 */
[----:B------:R-:W-:Y:S01]  /*62b0*/  F2FP.F16.F32.PACK_AB R69, RZ, R69 ;  /* 0x00000045ff45723e */ /* 0x000fe200000000ff */
[----:B------:R-:W-:Y:S01]  /*62c0*/  @P4 STG.E.U16 desc[UR36][R4.64+0xb0], R68 ;  /* 0x0000b04404004986 */ /* 0x000fe2000c101524 */
[C---:B------:R-:W-:Y:S02]  /*62d0*/  ISETP.GT.AND P3, PT, R0.reuse, 0x8, P0 ;  /* 0x000000080000780c */ /* 0x040fe40000764270 */
[----:B------:R-:W-:Y:S01]  /*62e0*/  ISETP.GT.AND P0, PT, R3, 0x61, PT ;  /* 0x000000610300780c */ /* 0x000fe20003f04270 */
[----:B------:R-:W-:Y:S01]  /*62f0*/  @P5 STG.E.U16 desc[UR36][R4.64+0xb2], R69 ;  /* 0x0000b24504005986 */ /* 0x000fe2000c101524 */
[----:B------:R-:W-:-:S02]  /*6300*/  ISETP.GT.AND P4, PT, R0, RZ, P1 ;  /* 0x000000ff0000720c */ /* 0x000fc40000f84270 */
[C---:B------:R-:W-:Y:S02]  /*6310*/  ISETP.GT.AND P5, PT, R0.reuse, RZ, P0 ;  /* 0x000000ff0000720c */ /* 0x040fe400007a4270 */
[----:B------:R-:W-:Y:S02]  /*6320*/  F2FP.F16.F32.PACK_AB R70, RZ, R70 ;  /* 0x00000046ff46723e */ /* 0x000fe400000000ff */
[----:B------:R-:W-:Y:S02]  /*6330*/  F2FP.F16.F32.PACK_AB R71, RZ, R71 ;  /* 0x00000047ff47723e */ /* 0x000fe400000000ff */
[----:B------:R-:W-:Y:S01]  /*6340*/  F2FP.F16.F32.PACK_AB R72, RZ, R72 ;  /* 0x00000048ff48723e */ /* 0x000fe200000000ff */
[----:B------:R-:W-:Y:S01]  /*6350*/  @P2 STG.E.U16 desc[UR36][R6.64+0xb0], R70 ;  /* 0x0000b04606002986 */ /* 0x000fe2000c101524 */
[----:B------:R-:W-:Y:S02]  /*6360*/  F2FP.F16.F32.PACK_AB R73, RZ, R73 ;  /* 0x00000049ff49723e */ /* 0x000fe400000000ff */
[C---:B------:R-:W-:Y:S01]  /*6370*/  ISETP.GT.AND P1, PT, R0.reuse, 0x8, P1 ;  /* 0x000000080000780c */ /* 0x040fe20000f24270 */
[----:B------:R-:W-:Y:S01]  /*6380*/  @P3 STG.E.U16 desc[UR36][R6.64+0xb2], R71 ;  /* 0x0000b24706003986 */ /* 0x000fe2000c101524 */
[----:B------:R-:W-:-:S02]  /*6390*/  ISETP.GT.AND P2, PT, R0, 0x8, P0 ;  /* 0x000000080000780c */ /* 0x000fc40000744270 */
[----:B------:R-:W-:Y:S01]  /*63a0*/  F2FP.F16.F32.PACK_AB R74, RZ, R74 ;  /* 0x0000004aff4a723e */ /* 0x000fe200000000ff */
[----:B------:R-:W-:Y:S01]  /*63b0*/  @P4 STG.E.U16 desc[UR36][R4.64+0xc0], R72 ;  /* 0x0000c04804004986 */ /* 0x000fe2000c101524 */
[C---:B------:R-:W-:Y:S02]  /*63c0*/  ISETP.GT.AND P4, PT, R3.reuse, 0x68, PT ;  /* 0x000000680300780c */ /* 0x040fe40003f84270 */
[----:B------:R-:W-:Y:S01]  /*63d0*/  ISETP.GT.AND P0, PT, R3, 0x69, PT ;  /* 0x000000690300780c */ /* 0x000fe20003f04270 */
[----:B------:R-:W-:Y:S01]  /*63e0*/  @P5 STG.E.U16 desc[UR36][R4.64+0xc2], R73 ;  /* 0x0000c24904005986 */ /* 0x000fe2000c101524 */
[----:B------:R-:W-:Y:S02]  /*63f0*/  ISETP.GT.AND P5, PT, R0, RZ, P4 ;  /* 0x000000ff0000720c */ /* 0x000fe400027a4270 */
[----:B------:R-:W-:Y:S01]  /*6400*/  F2FP.F16.F32.PACK_AB R75, RZ, R75 ;  /* 0x0000004bff4b723e */ /* 0x000fe200000000ff */
[----:B------:R-:W-:Y:S01]  /*6410*/  @P1 STG.E.U16 desc[UR36][R6.64+0xc0], R74 ;  /* 0x0000c04a06001986 */ /* 0x000fe2000c101524 */
[----:B------:R-:W-:-:S02]  /*6420*/  F2FP.F16.F32.PACK_AB R76, RZ, R76 ;  /* 0x0000004cff4c723e */ /* 0x000fc400000000ff */
[C---:B------:R-:W-:Y:S01]  /*6430*/  ISETP.GT.AND P3, PT, R0.reuse, RZ, P0 ;  /* 0x000000ff0000720c */ /* 0x040fe20000764270 */
[----:B------:R-:W-:Y:S01]  /*6440*/  @P2 STG.E.U16 desc[UR36][R6.64+0xc2], R75 ;  /* 0x0000c24b06002986 */ /* 0x000fe2000c101524 */
[C---:B------:R-:W-:Y:S02]  /*6450*/  ISETP.GT.AND P4, PT, R0.reuse, 0x8, P4 ;  /* 0x000000080000780c */ /* 0x040fe40002784270 */
[----:B------:R-:W-:Y:S02]  /*6460*/  F2FP.F16.F32.PACK_AB R77, RZ, R77 ;  /* 0x0000004dff4d723e */ /* 0x000fe400000000ff */
[----:B------:R-:W-:Y:S01]  /*6470*/  F2FP.F16.F32.PACK_AB R78, RZ, R78 ;  /* 0x0000004eff4e723e */ /* 0x000fe200000000ff */
[----:B------:R-:W-:Y:S01]  /*6480*/  @P5 STG.E.U16 desc[UR36][R4.64+0xd0], R76 ;  /* 0x0000d04c04005986 */ /* 0x000fe2000c101524 */
[----:B------:R-:W-:Y:S02]  /*6490*/  ISETP.GT.AND P5, PT, R0, 0x8, P0 ;  /* 0x000000080000780c */ /* 0x000fe400007a4270 */
[----:B------:R-:W-:-:S02]  /*64a0*/  F2FP.F16.F32.PACK_AB R79, RZ, R79 ;  /* 0x0000004fff4f723e */ /* 0x000fc400000000ff */
[C---:B------:R-:W-:Y:S01]  /*64b0*/  ISETP.GT.AND P2, PT, R3.reuse, 0x71, PT ;  /* 0x000000710300780c */ /* 0x040fe20003f44270 */
[----:B------:R-:W-:Y:S01]  /*64c0*/  @P3 STG.E.U16 desc[UR36][R4.64+0xd2], R77 ;  /* 0x0000d24d04003986 */ /* 0x000fe2000c101524 */
[----:B------:R-:W-:Y:S02]  /*64d0*/  ISETP.GT.AND P3, PT, R3, 0x70, PT ;  /* 0x000000700300780c */ /* 0x000fe40003f64270 */
[----:B------:R-:W-:Y:S01]  /*64e0*/  F2FP.F16.F32.PACK_AB R80, RZ, R80 ;  /* 0x00000050ff50723e */ /* 0x000fe200000000ff */
[----:B------:R-:W-:Y:S01]  /*64f0*/  @P4 STG.E.U16 desc[UR36][R6.64+0xd0], R78 ;  /* 0x0000d04e06004986 */ /* 0x000fe2000c101524 */
[C---:B------:R-:W-:Y:S02]  /*6500*/  ISETP.GT.AND P4, PT, R0.reuse, RZ, P2 ;  /* 0x000000ff0000720c */ /* 0x040fe40001784270 */
[----:B------:R-:W-:Y:S01]  /*6510*/  F2FP.F16.F32.PACK_AB R81, RZ, R81 ;  /* 0x00000051ff51723e */ /* 0x000fe200000000ff */
[----:B------:R-:W-:Y:S01]  /*6520*/  @P5 STG.E.U16 desc[UR36][R6.64+0xd2], R79 ;  /* 0x0000d24f06005986 */ /* 0x000fe2000c101524 */
[----:B------:R-:W-:-:S02]  /*6530*/  ISETP.GT.AND P5, PT, R0, RZ, P3 ;  /* 0x000000ff0000720c */ /* 0x000fc40001fa4270 */
[C---:B------:R-:W-:Y:S02]  /*6540*/  ISETP.GT.AND P1, PT, R3.reuse, 0x78, PT ;  /* 0x000000780300780c */ /* 0x040fe40003f24270 */
[----:B------:R-:W-:Y:S02]  /*6550*/  ISETP.GT.AND P0, PT, R3, 0x79, PT ;  /* 0x000000790300780c */ /* 0x000fe40003f04270 */
[C---:B------:R-:W-:Y:S02]  /*6560*/  ISETP.GT.AND P3, PT, R0.reuse, 0x8, P3 ;  /* 0x000000080000780c */ /* 0x040fe40001f64270 */
[C---:B------:R-:W-:Y:S02]  /*6570*/  ISETP.GT.AND P2, PT, R0.reuse, 0x8, P2 ;  /* 0x000000080000780c */ /* 0x040fe40001744270 */
[----:B------:R-:W-:Y:S02]  /*6580*/  F2FP.F16.F32.PACK_AB R82, RZ, R82 ;  /* 0x00000052ff52723e */ /* 0x000fe400000000ff */
[----:B------:R-:W-:Y:S01]  /*6590*/  F2FP.F16.F32.PACK_AB R83, RZ, R83 ;  /* 0x00000053ff53723e */ /* 0x000fe200000000ff */
[----:B------:R-:W-:Y:S01]  /*65a0*/  @P5 STG.E.U16 desc[UR36][R4.64+0xe0], R80 ;  /* 0x0000e05004005986 */ /* 0x000fe2000c101524 */
[----:B------:R-:W-:-:S02]  /*65b0*/  ISETP.GT.AND P5, PT, R0, RZ, P0 ;  /* 0x000000ff0000720c */ /* 0x000fc400007a4270 */
[C---:B------:R-:W-:Y:S01]  /*65c0*/  ISETP.GT.AND P0, PT, R0.reuse, 0x8, P0 ;  /* 0x000000080000780c */ /* 0x040fe20000704270 */
[----:B------:R-:W-:Y:S01]  /*65d0*/  @P4 STG.E.U16 desc[UR36][R4.64+0xe2], R81 ;  /* 0x0000e25104004986 */ /* 0x000fe2000c101524 */
[C---:B------:R-:W-:Y:S02]  /*65e0*/  ISETP.GT.AND P4, PT, R0.reuse, RZ, P1 ;  /* 0x000000ff0000720c */ /* 0x040fe40000f84270 */
[----:B------:R-:W-:Y:S01]  /*65f0*/  ISETP.GT.AND P1, PT, R0, 0x8, P1 ;  /* 0x000000080000780c */ /* 0x000fe20000f24270 */
[----:B------:R-:W-:Y:S01]  /*6600*/  @P3 STG.E.U16 desc[UR36][R6.64+0xe0], R82 ;  /* 0x0000e05206003986 */ /* 0x000fe2000c101524 */
[----:B------:R-:W-:Y:S02]  /*6610*/  F2FP.F16.F32.PACK_AB R84, RZ, R84 ;  /* 0x00000054ff54723e */ /* 0x000fe400000000ff */
[----:B------:R-:W-:Y:S01]  /*6620*/  F2FP.F16.F32.PACK_AB R85, RZ, R85 ;  /* 0x00000055ff55723e */ /* 0x000fe200000000ff */
[----:B------:R-:W-:Y:S01]  /*6630*/  @P2 STG.E.U16 desc[UR36][R6.64+0xe2], R83 ;  /* 0x0000e25306002986 */ /* 0x000fe2000c101524 */
[----:B------:R-:W-:-:S02]  /*6640*/  F2FP.F16.F32.PACK_AB R86, RZ, R86 ;  /* 0x00000056ff56723e */ /* 0x000fc400000000ff */
[----:B------:R-:W-:-:S03]  /*6650*/  F2FP.F16.F32.PACK_AB R87, RZ, R87 ;  /* 0x00000057ff57723e */ /* 0x000fc600000000ff */
[----:B------:R-:W-:Y:S04]  /*6660*/  @P4 STG.E.U16 desc[UR36][R4.64+0xf0], R84 ;  /* 0x0000f05404004986 */ /* 0x000fe8000c101524 */
[----:B------:R0:W-:Y:S02]  /*6670*/  @P5 STG.E.U16 desc[UR36][R4.64+0xf2], R85 ;  /* 0x0000f25504005986 */ /* 0x0001e4000c101524 */
[----:B0-----:R-:W-:Y:S02]  /*6680*/  @P1 IMAD.MOV.U32 R4, RZ, RZ, R6 ;  /* 0x000000ffff041224 */ /* 0x001fe400078e0006 */
[----:B------:R-:W-:-:S05]  /*6690*/  @P1 IMAD.MOV.U32 R5, RZ, RZ, R7 ;  /* 0x000000ffff051224 */ /* 0x000fca00078e0007 */
[----:B------:R0:W-:Y:S04]  /*66a0*/  @P1 STG.E.U16 desc[UR36][R4.64+0xf0], R86 ;  /* 0x0000f05604001986 */ /* 0x0001e8000c101524 */
[----:B------:R0:W-:Y:S02]  /*66b0*/  @P0 STG.E.U16 desc[UR36][R6.64+0xf2], R87 ;  /* 0x0000f25706000986 */ /* 0x0001e4000c101524 */
.L_x_162:
[----:B------:R-:W-:Y:S05]  /*66c0*/  BSYNC B0 ;  /* 0x0000000000007941 */ /* 0x000fea0003800000 */
.L_x_36:
[----:B0-----:R-:W2:Y:S01]  /*66d0*/  LDL.64 R4, [R1] ;  /* 0x0000000001047983 */ /* 0x001ea20000100a00 */
[----:B------:R-:W-:Y:S01]  /*66e0*/  ULDC.64 UR4, c[0x0][0x650] ;  /* 0x0001940000047ab9 */ /* 0x000fe20000000a00 */
[----:B------:R-:W-:Y:S02]  /*66f0*/  IMAD.U32 R0, RZ, RZ, UR44 ;  /* 0x0000002cff007e24 */ /* 0x000fe4000f8e00ff */
[----:B------:R-:W-:Y:S02]  /*6700*/  IMAD.MOV.U32 R22, RZ, RZ, -0x1 ;  /* 0xffffffffff167424 */ /* 0x000fe400078e00ff */
[----:B------:R0:W-:Y:S01]  /*6710*/  SYNCS.ARRIVE.TRANS64.A1T0 RZ, [R0+UR46], RZ ;  /* 0x000000ff00ff79a7 */ /* 0x0001e2000810002e */
[----:B-----5:R-:W-:Y:S02]  /*6720*/  IMAD.MOV.U32 R18, RZ, RZ, -0x1 ;  /* 0xffffffffff127424 */ /* 0x020fe400078e00ff */
[----:B------:R-:W-:Y:S01]  /*6730*/  IMAD.MOV.U32 R19, RZ, RZ, -0x1 ;  /* 0xffffffffff137424 */ /* 0x000fe200078e00ff */
[----:B0-----:R-:W-:-:S02]  /*6740*/  PRMT R0, RZ, 0x7610, R0 ;  /* 0x00007610ff007816 */ /* 0x001fc40000000000 */
[----:B--2---:R-:W-:-:S05]  /*6750*/  LEA R16, P0, R4, R16, 0x1 ;  /* 0x0000001004107211 */ /* 0x004fca00078008ff */
[----:B------:R-:W-:Y:S01]  /*6760*/  IMAD.X R17, R100, 0x1, R17, P0 ;  /* 0x0000000164117824 */ /* 0x000fe200000e0611 */
[----:B------:R-:W-:-:S04]  /*6770*/  ISETP.GE.U32.AND P0, PT, R16, UR4, PT ;  /* 0x0000000410007c0c */ /* 0x000fc8000bf06070 */
[----:B------:R-:W-:-:S13]  /*6780*/  ISETP.GE.U32.AND.EX P0, PT, R17, UR5, PT, P0 ;  /* 0x0000000511007c0c */ /* 0x000fda000bf06100 */
[----:B------:R-:W-:Y:S05]  /*6790*/  @P0 BRA `(.L_x_163) ;  /* 0x00000004004c0947 */ /* 0x000fea0003800000 */
[----:B-1----:R-:W0:Y:S01]  /*67a0*/  LDC.64 R10, c[0x0][0x628] ;  /* 0x00018a00ff0a7b82 */ /* 0x002e220000000a00 */
[----:B------:R-:W1:Y:S01]  /*67b0*/  S2R R12, SR_CTAID.X ;  /* 0x00000000000c7919 */ /* 0x000e620000002500 */
[----:B------:R-:W-:Y:S02]  /*67c0*/  IMAD.MOV.U32 R8, RZ, RZ, R16 ;  /* 0x000000ffff087224 */ /* 0x000fe400078e0010 */
[----:B------:R-:W-:Y:S01]  /*67d0*/  IMAD.MOV.U32 R9, RZ, RZ, R17 ;  /* 0x000000ffff097224 */ /* 0x000fe200078e0011 */
[----:B------:R-:W2:Y:S03]  /*67e0*/  S2R R18, SR_CTAID.Y ;  /* 0x0000000000127919 */ /* 0x000ea60000002600 */
[----:B------:R-:W1:Y:S08]  /*67f0*/  LDC R0, c[0x0][0x630] ;  /* 0x00018c00ff007b82 */ /* 0x000e700000000800 */
[----:B------:R-:W1:Y:S01]  /*6800*/  LDC.64 R14, c[0x0][0x620] ;  /* 0x00018800ff0e7b82 */ /* 0x000e620000000a00 */
[----:B0-----:R-:W-:-:S04]  /*6810*/  ISETP.NE.U32.AND P0, PT, R10, RZ, PT ;  /* 0x000000ff0a00720c */ /* 0x001fc80003f05070 */
[----:B------:R-:W-:-:S13]  /*6820*/  ISETP.NE.AND.EX P0, PT, R11, RZ, PT, P0 ;  /* 0x000000ff0b00720c */ /* 0x000fda0003f05300 */
[----:B-12---:R-:W-:Y:S05]  /*6830*/  @!P0 BRA `(.L_x_164) ;  /* 0x0000000000288947 */ /* 0x006fea0003800000 */
[----:B------:R-:W0:Y:S02]  /*6840*/  LDC R3, c[0x0][0x634] ;  /* 0x00018d00ff037b82 */ /* 0x000e240000000800 */
[----:B0-----:R-:W-:-:S05]  /*6850*/  IADD3 R3, P0, R16, R3, RZ ;  /* 0x0000000310037210 */ /* 0x001fca0007f1e0ff */
[----:B------:R-:W-:-:S04]  /*6860*/  IMAD.X R13, RZ, RZ, R17, P0 ;  /* 0x000000ffff0d7224 */ /* 0x000fc800000e0611 */
[----:B------:R-:W-:-:S04]  /*6870*/  IMAD.WIDE.U32 R4, R13, R10, RZ ;  /* 0x0000000a0d047225 */ /* 0x000fc800078e00ff */
[----:B---34-:R-:W-:-:S04]  /*6880*/  IMAD.WIDE.U32 R6, P0, R3, R11, R4 ;  /* 0x0000000b03067225 */ /* 0x018fc80007800004 */
[----:B------:R-:W-:-:S04]  /*6890*/  IMAD.WIDE.U32 R4, R3, R10, RZ ;  /* 0x0000000a03047225 */ /* 0x000fc800078e00ff */
[----:B------:R-:W-:Y:S01]  /*68a0*/  IMAD.X R9, RZ, RZ, RZ, P0 ;  /* 0x000000ffff097224 */ /* 0x000fe200000e06ff */
[----:B------:R-:W-:Y:S01]  /*68b0*/  IADD3 RZ, P0, R5, R6, RZ ;  /* 0x0000000605ff7210 */ /* 0x000fe20007f1e0ff */
[----:B------:R-:W-:-:S04]  /*68c0*/  IMAD.MOV.U32 R8, RZ, RZ, R7 ;  /* 0x000000ffff087224 */ /* 0x000fc800078e0007 */
[----:B------:R-:W-:-:S08]  /*68d0*/  IMAD.WIDE.U32.X R8, R13, R11, R8, P0 ;  /* 0x0000000b0d087225 */ /* 0x000fd000000e0408 */
.L_x_164:
[-CC-:B------:R-:W-:Y:S01]  /*68e0*/  SHF.R.U64 R19, R8, R0.reuse, R9.reuse ;  /* 0x0000000008137219 */ /* 0x180fe20000001209 */
[----:B------:R-:W0:Y:S01]  /*68f0*/  LDC.64 R24, c[0x0][0x640] ;  /* 0x00019000ff187b82 */ /* 0x000e220000000a00 */
[----:B------:R-:W-:Y:S01]  /*6900*/  SHF.R.U32.HI R0, RZ, R0, R9 ;  /* 0x00000000ff007219 */ /* 0x000fe20000011609 */
[----:B------:R-:W-:Y:S01]  /*6910*/  ULDC UR4, c[0x0][0x150] ;  /* 0x0000540000047ab9 */ /* 0x000fe20000000800 */
[----:B------:R-:W-:Y:S02]  /*6920*/  IADD3 R3, P0, RZ, -R19, RZ ;  /* 0x80000013ff037210 */ /* 0x000fe40007f1e0ff */
[----:B---34-:R-:W-:-:S03]  /*6930*/  I2FP.F32.U32 R7, R12 ;  /* 0x0000000c00077245 */ /* 0x018fc60000201000 */
[----:B------:R-:W1:Y:S01]  /*6940*/  LDC R6, c[0x0][0x618] ;  /* 0x00018600ff067b82 */ /* 0x000e620000000800 */
[----:B------:R-:W-:Y:S02]  /*6950*/  IMAD.X R5, RZ, RZ, ~R0, P0 ;  /* 0x000000ffff057224 */ /* 0x000fe400000e0e00 */
[----:B------:R-:W-:Y:S01]  /*6960*/  FMUL R7, R7, UR4 ;  /* 0x0000000407077c20 */ /* 0x000fe20008400000 */
[----:B------:R-:W-:Y:S01]  /*6970*/  ULDC UR4, c[0x0][0x154] ;  /* 0x0000550000047ab9 */ /* 0x000fe20000000800 */
[-C--:B------:R-:W-:Y:S02]  /*6980*/  IMAD R0, R5, R14.reuse, RZ ;  /* 0x0000000e05007224 */ /* 0x080fe400078e02ff */
[C---:B------:R-:W-:Y:S01]  /*6990*/  IMAD.WIDE.U32 R4, R3.reuse, R14, R16 ;  /* 0x0000000e03047225 */ /* 0x040fe200078e0010 */
[----:B------:R-:W2:Y:S01]  /*69a0*/  LDC R8, c[0x0][0x608] ;  /* 0x00018200ff087b82 */ /* 0x000ea20000000800 */
[----:B------:R-:W3:Y:S02]  /*69b0*/  F2I.U32.TRUNC.NTZ R7, R7 ;  /* 0x0000000700077305 */ /* 0x000ee4000020f000 */
[----:B------:R-:W-:Y:S01]  /*69c0*/  IMAD R3, R3, R15, R0 ;  /* 0x0000000f03037224 */ /* 0x000fe200078e0200 */
[----:B------:R-:W-:-:S03]  /*69d0*/  I2FP.F32.U32 R0, R18 ;  /* 0x0000001200007245 */ /* 0x000fc60000201000 */
[----:B------:R-:W-:Y:S01]  /*69e0*/  IMAD.IADD R3, R5, 0x1, R3 ;  /* 0x0000000105037824 */ /* 0x000fe200078e0203 */
[----:B------:R-:W4:Y:S01]  /*69f0*/  LDC R11, c[0x0][0x658] ;  /* 0x00019600ff0b7b82 */ /* 0x000f220000000800 */
[----:B0-----:R-:W-:-:S04]  /*6a00*/  ISETP.NE.U32.AND P0, PT, R24, RZ, PT ;  /* 0x000000ff1800720c */ /* 0x001fc80003f05070 */
[----:B------:R-:W-:-:S03]  /*6a10*/  ISETP.NE.AND.EX P0, PT, R25, RZ, PT, P0 ;  /* 0x000000ff1900720c */ /* 0x000fc60003f05300 */
[----:B------:R-:W0:Y:S01]  /*6a20*/  LDC R9, c[0x0][0x144] ;  /* 0x00005100ff097b82 */ /* 0x000e220000000800 */
[-C--:B-1----:R-:W-:Y:S01]  /*6a30*/  SHF.R.U64 R10, R4, R6.reuse, R3 ;  /* 0x00000006040a7219 */ /* 0x082fe20000001203 */
[----:B---3--:R-:W-:Y:S01]  /*6a40*/  IMAD.MOV R7, RZ, RZ, -R7 ;  /* 0x000000ffff077224 */ /* 0x008fe200078e0a07 */
[----:B------:R-:W-:Y:S01]  /*6a50*/  SHF.R.U32.HI R3, RZ, R6, R3 ;  /* 0x00000006ff037219 */ /* 0x000fe20000011603 */
[----:B------:R-:W-:-:S04]  /*6a60*/  FMUL R6, R0, UR4 ;  /* 0x0000000400067c20 */ /* 0x000fc80008400000 */
[----:B------:R-:W1:Y:S01]  /*6a70*/  LDC R21, c[0x0][0x148] ;  /* 0x00005200ff157b82 */ /* 0x000e620000000800 */
[----:B------:R3:W0:Y:S01]  /*6a80*/  F2I.U32.TRUNC.NTZ R14, R6 ;  /* 0x00000006000e7305 */ /* 0x000622000020f000 */
[-CC-:B--2---:R-:W-:Y:S02]  /*6a90*/  SHF.R.U64 R13, R10, R8.reuse, R3.reuse ;  /* 0x000000080a0d7219 */ /* 0x184fe40000001203 */
[----:B------:R-:W-:-:S04]  /*6aa0*/  SHF.R.U32.HI R0, RZ, R8, R3 ;  /* 0x00000008ff007219 */ /* 0x000fc80000011603 */
[----:B------:R-:W2:Y:S01]  /*6ab0*/  LDC R20, c[0x0][0x648] ;  /* 0x00019200ff147b82 */ /* 0x000ea20000000800 */
[-CC-:B----4-:R-:W-:Y:S02]  /*6ac0*/  SHF.R.U64 R15, R13, R11.reuse, R0.reuse ;  /* 0x0000000b0d0f7219 */ /* 0x190fe40000001200 */
[----:B------:R-:W-:-:S03]  /*6ad0*/  SHF.R.U32.HI R5, RZ, R11, R0 ;  /* 0x0000000bff057219 */ /* 0x000fc60000011600 */
[----:B------:R-:W-:Y:S02]  /*6ae0*/  IMAD.MOV.U32 R4, RZ, RZ, R15 ;  /* 0x000000ffff047224 */ /* 0x000fe400078e000f */
[----:B------:R-:W4:Y:S01]  /*6af0*/  LDC R26, c[0x0][0x638] ;  /* 0x00018e00ff1a7b82 */ /* 0x000f220000000800 */
[----:B0-----:R-:W-:-:S07]  /*6b00*/  IMAD R22, R9, R7, R12 ;  /* 0x0000000709167224 */ /* 0x001fce00078e020c */
[----:B------:R-:W0:Y:S08]  /*6b10*/  LDC R27, c[0x0][0x610] ;  /* 0x00018400ff1b7b82 */ /* 0x000e300000000800 */
[----:B------:R-:W0:Y:S01]  /*6b20*/  LDC R28, c[0x0][0x600] ;  /* 0x00018000ff1c7b82 */ /* 0x000e220000000800 */
[----:B-123--:R-:W-:Y:S05]  /*6b30*/  @!P0 BRA `(.L_x_165) ;  /* 0x0000000000288947 */ /* 0x00efea0003800000 */
[----:B------:R-:W1:Y:S02]  /*6b40*/  LDC R0, c[0x0][0x64c] ;  /* 0x00019300ff007b82 */ /* 0x000e640000000800 */
[----:B-1----:R-:W-:-:S05]  /*6b50*/  IADD3 R3, P0, R15, R0, RZ ;  /* 0x000000000f037210 */ /* 0x002fca0007f1e0ff */
        /* <DEDUP_REMOVED lines=8> */
.L_x_165:
[----:B------:R-:W-:Y:S01]  /*6be0*/  ISETP.NE.AND P0, PT, R2, 0x1, PT ;  /* 0x000000010200780c */ /* 0x000fe20003f05270 */
[----:B------:R-:W-:Y:S01]  /*6bf0*/  IMAD.MOV R14, RZ, RZ, -R14 ;  /* 0x000000ffff0e7224 */ /* 0x000fe200078e0a0e */
[----:B------:R-:W-:Y:S02]  /*6c00*/  SHF.R.U64 R0, R4, R20, R5 ;  /* 0x0000001404007219 */ /* 0x000fe40000001205 */
[----:B------:R-:W-:Y:S02]  /*6c10*/  LOP3.LUT R3, R13, R102, RZ, 0xc0, !PT ;  /* 0x000000660d037212 */ /* 0x000fe400078ec0ff */
[----:B------:R-:W-:Y:S01]  /*6c20*/  LOP3.LUT R5, R10, R101, RZ, 0xc0, !PT ;  /* 0x000000650a057212 */ /* 0x000fe200078ec0ff */
[----:B------:R-:W-:Y:S02]  /*6c30*/  IMAD.MOV R4, RZ, RZ, -R0 ;  /* 0x000000ffff047224 */ /* 0x000fe400078e0a00 */
[----:B------:R-:W-:Y:S02]  /*6c40*/  IMAD R3, R98, R0, R3 ;  /* 0x0000000062037224 */ /* 0x000fe400078e0203 */
[----:B----4-:R-:W-:-:S02]  /*6c50*/  IMAD R0, R4, R26, R15 ;  /* 0x0000001a04007224 */ /* 0x010fc400078e020f */
[----:B------:R-:W-:Y:S02]  /*6c60*/  @P0 IMAD R22, R21, R14, R18 ;  /* 0x0000000e15160224 */ /* 0x000fe400078e0212 */
[----:B------:R-:W-:Y:S02]  /*6c70*/  IMAD.MOV.U32 R4, RZ, RZ, 0x1 ;  /* 0x00000001ff047424 */ /* 0x000fe400078e00ff */
[----:B0-----:R-:W-:Y:S02]  /*6c80*/  IMAD R22, R3, R27, R22 ;  /* 0x0000001b03167224 */ /* 0x001fe400078e0216 */
[----:B------:R-:W-:Y:S01]  /*6c90*/  IMAD R3, R0, R28, R5 ;  /* 0x0000001c00037224 */ /* 0x000fe200078e0205 */
[----:B------:R-:W-:-:S04]  /*6ca0*/  PRMT R0, R4, 0x7610, R0 ;  /* 0x0000761004007816 */ /* 0x000fc80000000000 */
[----:B------:R-:W-:Y:S02]  /*6cb0*/  SEL R18, R3, R22, !P0 ;  /* 0x0000001603127207 */ /* 0x000fe40004000000 */
[----:B------:R-:W-:-:S07]  /*6cc0*/  SEL R22, R22, R3, !P0 ;  /* 0x0000000316167207 */ /* 0x000fce0004000000 */
.L_x_163:
[----:B------:R-:W-:Y:S01]  /*6cd0*/  LOP3.LUT P0, RZ, R0, 0xff, RZ, 0xc0, !PT ;  /* 0x000000ff00ff7812 */ /* 0x000fe2000780c0ff */
[----:B------:R-:W-:Y:S01]  /*6ce0*/  UIMAD.WIDE.U32 UR4, UR38, -0x55555555, URZ ;  /* 0xaaaaaaab260478a5 */ /* 0x000fe2000f8e003f */
[----:B------:R-:W-:-:S03]  /*6cf0*/  LOP3.LUT R105, R105, 0x1, RZ, 0x3c, !PT ;  /* 0x0000000169697812 */ /* 0x000fc600078e3cff */
[----:B------:R-:W-:-:S04]  /*6d00*/  USHF.R.U32.HI UR4, URZ, 0x1, UR5 ;  /* 0x000000013f047899 */ /* 0x000fc80008011605 */
[----:B------:R-:W-:-:S04]  /*6d10*/  UIMAD UR38, UR4, -0x3, UR38 ;  /* 0xfffffffd042678a4 */ /* 0x000fc8000f8e0226 */
[----:B------:R-:W-:Y:S08]  /*6d20*/  @P0 BRA `(.L_x_166) ;  /* 0xffffffa8008c0947 */ /* 0x000ff0000383ffff */
[----:B------:R-:W-:Y:S05]  /*6d30*/  EXIT ;  /* 0x000000000000794d */ /* 0x000fea0003800000 */
.L_x_17:
[----:B------:R-:W-:-:S08]  /*6d40*/  ISETP.NE.AND P0, PT, R9, RZ, PT ;  /* 0x000000ff0900720c */ /* 0x000fd00003f05270 */
[----:B0-----:R-:W0:-:S00]  /*6d50*/  USETMAXREG.DEALLOC.CTAPOOL 0x28 ;  /* 0x00000028000079c8 */ /* 0x001e0000080e0500 */
[----:B------:R-:W-:Y:S05]  /*6d60*/  @P0 EXIT ;  /* 0x000000000000094d */ /* 0x000fea0003800000 */
[----:B0-----:R-:W-:Y:S01]  /*6d70*/  LOP3.LUT P0, RZ, R3, 0xff, RZ, 0xc0, !PT ;  /* 0x000000ff03ff7812 */ /* 0x001fe2000780c0ff */
[----:B------:R-:W-:Y:S02]  /*6d80*/  IMAD.MOV.U32 R3, RZ, RZ, 0x1 ;  /* 0x00000001ff037424 */ /* 0x000fe400078e00ff */
[----:B------:R-:W-:-:S10]  /*6d90*/  IMAD.MOV.U32 R8, RZ, RZ, RZ ;  /* 0x000000ffff087224 */ /* 0x000fd400078e00ff */
[----:B------:R-:W-:Y:S05]  /*6da0*/  @!P0 BRA `(.L_x_167) ;  /* 0x0000000c00988947 */ /* 0x000fea0003800000 */
[----:B------:R-:W0:Y:S01]  /*6db0*/  S2UR UR5, SR_CgaCtaId ;  /* 0x00000000000579c3 */ /* 0x000e220000008800 */
[----:B------:R-:W-:Y:S01]  /*6dc0*/  UMOV UR7, 0x1 ;  /* 0x0000000100077882 */ /* 0x000fe20000000000 */
[----:B------:R-:W-:Y:S01]  /*6dd0*/  LOP3.LUT P0, RZ, R4, 0x1f, RZ, 0xc0, !PT ;  /* 0x0000001f04ff7812 */ /* 0x000fe2000780c0ff */
[----:B------:R-:W-:Y:S01]  /*6de0*/  ULDC UR14, c[0x0][0x658] ;  /* 0x00019600000e7ab9 */ /* 0x000fe20000000800 */
[----:B------:R-:W-:Y:S01]  /*6df0*/  UMOV UR6, 0xffffffff ;  /* 0xffffffff00067882 */ /* 0x000fe20000000000 */
[----:B------:R-:W-:Y:S01]  /*6e00*/  BSSY B0, `(.L_x_167) ;  /* 0x00000e0000007945 */ /* 0x000fe20003800000 */
[----:B------:R-:W-:Y:S01]  /*6e10*/  USHF.L.U32 UR6, UR6, UR14, URZ ;  /* 0x0000000e06067299 */ /* 0x000fe2000800063f */
[C---:B------:R-:W-:Y:S01]  /*6e20*/  ISETP.NE.AND P2, PT, R5.reuse, RZ, PT ;  /* 0x000000ff0500720c */ /* 0x040fe20003f45270 */
[----:B------:R-:W-:Y:S01]  /*6e30*/  IMAD.MOV.U32 R10, RZ, RZ, 0x1 ;  /* 0x00000001ff0a7424 */ /* 0x000fe200078e00ff */
[----:B------:R-:W-:Y:S01]  /*6e40*/  ISETP.NE.OR P0, PT, R5, RZ, !P0 ;  /* 0x000000ff0500720c */ /* 0x000fe20004705670 */
[----:B------:R-:W-:Y:S01]  /*6e50*/  IMAD.MOV.U32 R3, RZ, RZ, 0x1 ;  /* 0x00000001ff037424 */ /* 0x000fe200078e00ff */
[----:B------:R-:W-:Y:S01]  /*6e60*/  LOP3.LUT R9, R23, 0x2, RZ, 0xfc, !PT ;  /* 0x0000000217097812 */ /* 0x000fe200078efcff */
[----:B------:R-:W-:Y:S01]  /*6e70*/  IMAD.MOV.U32 R8, RZ, RZ, RZ ;  /* 0x000000ffff087224 */ /* 0x000fe200078e00ff */
[----:B------:R-:W-:Y:S01]  /*6e80*/  ULDC UR13, c[0x0][0x600] ;  /* 0x00018000000d7ab9 */ /* 0x000fe20000000800 */
[----:B------:R-:W-:Y:S01]  /*6e90*/  UMOV UR29, 0x5 ;  /* 0x00000005001d7882 */ /* 0x000fe20000000000 */
[----:B------:R-:W-:-:S02]  /*6ea0*/  UIADD3 UR31, UR40, 0x1, URZ ;  /* 0x00000001281f7890 */ /* 0x000fc4000fffe03f */
[----:B------:R-:W-:Y:S02]  /*6eb0*/  UIADD3 UR13, UR13, -0x1, URZ ;  /* 0xffffffff0d0d7890 */ /* 0x000fe4000fffe03f */
[----:B------:R-:W-:Y:S02]  /*6ec0*/  USHF.L.U32 UR14, UR7, UR14, URZ ;  /* 0x0000000e070e7299 */ /* 0x000fe4000800063f */
[----:B------:R-:W-:Y:S01]  /*6ed0*/  ULOP3.LUT UR22, URZ, UR6, URZ, 0x33, !UPT ;  /* 0x000000063f167292 */ /* 0x000fe2000f8e333f */
[----:B------:R-:W-:Y:S01]  /*6ee0*/  ULDC.64 UR38, c[0x0][0x198] ;  /* 0x0000660000267ab9 */ /* 0x000fe20000000a00 */
[----:B0-----:R-:W-:Y:S02]  /*6ef0*/  ULOP3.LUT UR4, UR5, 0x1, URZ, 0xc0, !UPT ;  /* 0x0000000105047892 */ /* 0x001fe4000f8ec03f */
[----:B------:R-:W-:Y:S02]  /*6f00*/  USHF.R.U32.HI UR37, URZ, 0x1, UR5 ;  /* 0x000000013f257899 */ /* 0x000fe40008011605 */
[----:B------:R-:W-:-:S02]  /*6f10*/  USHF.L.U32 UR15, UR5, 0x6, URZ ;  /* 0x00000006050f7899 */ /* 0x000fc4000800063f */
[----:B------:R-:W-:Y:S02]  /*6f20*/  USHF.L.U32 UR21, UR5, 0xc, URZ ;  /* 0x0000000c05157899 */ /* 0x000fe4000800063f */
[----:B------:R-:W-:Y:S02]  /*6f30*/  ULOP3.LUT UR5, UR5, 0xfffffffe, URZ, 0xc0, !UPT ;  /* 0xfffffffe05057892 */ /* 0x000fe4000f8ec03f */
[----:B------:R-:W-:Y:S02]  /*6f40*/  UISETP.GT.U32.AND UP0, UPT, UR4, 0xffff, UPT ;  /* 0x0000ffff0400788c */ /* 0x000fe4000bf04070 */
[----:B------:R-:W-:Y:S02]  /*6f50*/  USHF.L.U32 UR23, UR7, UR5, URZ ;  /* 0x0000000507177299 */ /* 0x000fe4000800063f */
[----:B------:R-:W-:Y:S02]  /*6f60*/  ULOP3.LUT UR5, UR5, 0x1, URZ, 0xfc, !UPT ;  /* 0x0000000105057892 */ /* 0x000fe4000f8efc3f */
[----:B------:R-:W-:-:S02]  /*6f70*/  USEL UR4, UR4, 0xffff, !UP0 ;  /* 0x0000ffff04047887 */ /* 0x000fc4000c000000 */
[----:B------:R-:W-:Y:S02]  /*6f80*/  USHF.L.U32 UR5, UR7, UR5, URZ ;  /* 0x0000000507057299 */ /* 0x000fe4000800063f */
[----:B------:R-:W-:Y:S02]  /*6f90*/  ULOP3.LUT UR4, UR4, 0xffff, URZ, 0xc0, !UPT ;  /* 0x0000ffff04047892 */ /* 0x000fe4000f8ec03f */
[----:B------:R-:W-:Y:S02]  /*6fa0*/  ULOP3.LUT UR15, UR15, 0x40, URZ, 0xc0, !UPT ;  /* 0x000000400f0f7892 */ /* 0x000fe4000f8ec03f */
[----:B------:R-:W-:Y:S02]  /*6fb0*/  ULOP3.LUT UR21, UR21, 0x1000, URZ, 0xc0, !UPT ;  /* 0x0000100015157892 */ /* 0x000fe4000f8ec03f */
[----:B------:R-:W-:Y:S02]  /*6fc0*/  ULOP3.LUT UR23, UR23, UR5, URZ, 0xfc, !UPT ;  /* 0x0000000517177292 */ /* 0x000fe4000f8efc3f */
[----:B------:R-:W-:-:S12]  /*6fd0*/  USHF.L.U32 UR29, UR29, UR4, URZ ;  /* 0x000000041d1d7299 */ /* 0x000fd8000800063f */
.L_x_179:
[----:B------:R-:W-:-:S03]  /*6fe0*/  UMOV UR4, 0xffffffff ;  /* 0xffffffff00047882 */ /* 0x000fc60000000000 */
[----:B------:R-:W-:Y:S05]  /*6ff0*/  BRA.DIV UR4, `(.L_x_168) ;  /* 0x0000000e04fc7947 */ /* 0x000fea000b800000 */
[----:B------:R-:W-:-:S13]  /*7000*/  ELECT P6, URZ, PT ;  /* 0x00000000003f782f */ /* 0x000fda00038c0000 */
.L_x_191:
[----:B------:R-:W0:Y:S01]  /*7010*/  LDC R4, c[0x0][0x28c] ;  /* 0x0000a300ff047b82 */ /* 0x000e220000000800 */
[----:B------:R-:W-:Y:S01]  /*7020*/  BSSY B1, `(.L_x_169) ;  /* 0x0000049000017945 */ /* 0x000fe20003800000 */
[----:B0-----:R-:W-:-:S13]  /*7030*/  ISETP.LT.OR P6, PT, R4, 0x1, !P6 ;  /* 0x000000010400780c */ /* 0x001fda00077c1670 */
[----:B------:R-:W-:Y:S05]  /*7040*/  @P6 BRA `(.L_x_170) ;  /* 0x0000000400186947 */ /* 0x000fea0003800000 */
[----:B------:R-:W-:Y:S01]  /*7050*/  LEA R22, R22, UR37, 0x1 ;  /* 0x0000002516167c11 */ /* 0x000fe2000f8e08ff */
[----:B------:R-:W-:Y:S01]  /*7060*/  IMAD.MOV.U32 R13, RZ, RZ, RZ ;  /* 0x000000ffff0d7224 */ /* 0x000fe200078e00ff */
[----:B------:R-:W-:Y:S01]  /*7070*/  LEA R18, R18, UR15, 0x7 ;  /* 0x0000000f12127c11 */ /* 0x000fe2000f8e38ff */
[----:B------:R-:W-:Y:S02]  /*7080*/  IMAD.U32 R14, RZ, RZ, UR31 ;  /* 0x0000001fff0e7e24 */ /* 0x000fe4000f8e00ff */
[----:B------:R-:W-:Y:S02]  /*7090*/  IMAD.MOV.U32 R4, RZ, RZ, R3 ;  /* 0x000000ffff047224 */ /* 0x000fe400078e0003 */
[----:B------:R-:W-:Y:S02]  /*70a0*/  IMAD.MOV.U32 R5, RZ, RZ, R8 ;  /* 0x000000ffff057224 */ /* 0x000fe400078e0008 */
[----:B------:R-:W-:-:S07]  /*70b0*/  IMAD.SHL.U32 R22, R22, 0x20, RZ ;  /* 0x0000002016167824 */ /* 0x000fce00078e00ff */
.L_x_174:
[----:B------:R-:W0:Y:S01]  /*70c0*/  S2R R7, SR_CgaCtaId ;  /* 0x0000000000077919 */ /* 0x000e220000008800 */
[----:B------:R-:W-:-:S04]  /*70d0*/  MOV R6, 0x400 ;  /* 0x0000040000067802 */ /* 0x000fc80000000f00 */
[----:B0-----:R-:W-:Y:S02]  /*70e0*/  LEA R12, R7, R6, 0x18 ;  /* 0x00000006070c7211 */ /* 0x001fe400078ec0ff */
[----:B------:R-:W-:Y:S01]  /*70f0*/  SHF.L.U32 R6, R4, 0x1f, RZ ;  /* 0x0000001f04067819 */ /* 0x000fe200000006ff */
[----:B------:R-:W0:Y:S02]  /*7100*/  @!P2 LDC R7, c[0x0][0x500] ;  /* 0x00014000ff07ab82 */ /* 0x000e240000000800 */
[----:B------:R-:W-:-:S04]  /*7110*/  IMAD R11, R5, 0x8, R12 ;  /* 0x00000008050b7824 */ /* 0x000fc800078e020c */
[----:B------:R-:W1:Y:S02]  /*7120*/  SYNCS.PHASECHK.TRANS64.TRYWAIT P1, [R11+URZ+0x18], R6 ;  /* 0x000018060b0075a7 */ /* 0x000e64000802017f */
[----:B-1----:R-:W-:Y:S05]  /*7130*/  @!P1 BRA `(.L_x_171) ;  /* 0x0000000c00cc9947 */ /* 0x002fea0003800000 */
.L_x_192:
[----:B-1----:R-:W-:Y:S01]  /*7140*/  PRMT R6, R9, 0x9910, RZ ;  /* 0x0000991009067816 */ /* 0x002fe200000000ff */
[----:B0-----:R0:W-:Y:S03]  /*7150*/  @!P2 SYNCS.ARRIVE.TRANS64 RZ, [R11+URZ], R7 ;  /* 0x000000070bffa9a7 */ /* 0x0011e6000800003f */
[----:B------:R-:W-:-:S13]  /*7160*/  ISETP.NE.AND P1, PT, R6, 0x2, PT ;  /* 0x000000020600780c */ /* 0x000fda0003f25270 */
[----:B0-----:R-:W-:Y:S05]  /*7170*/  @P1 BRA `(.L_x_172) ;  /* 0x0000000000041947 */ /* 0x001fea0003800000 */
[----:B------:R-:W-:Y:S01]  /*7180*/  BPT.TRAP 0x1 ;  /* 0x000000040000795c */ /* 0x000fe20000300000 */
.L_x_172:
[----:B------:R-:W-:Y:S05]  /*7190*/  @P0 BRA `(.L_x_173) ;  /* 0x0000000000040947 */ /* 0x000fea0003800000 */
[----:B------:R-:W-:Y:S01]  /*71a0*/  BPT.TRAP 0x1 ;  /* 0x000000040000795c */ /* 0x000fe20000300000 */
.L_x_173:
[C---:B------:R-:W-:Y:S01]  /*71b0*/  LEA R6, R5.reuse, UR37, 0x2 ;  /* 0x0000002505067c11 */ /* 0x040fe2000f8e10ff */
[----:B------:R-:W-:Y:S01]  /*71c0*/  VIADD R14, R14, 0xffffffff ;  /* 0xffffffff0e0e7836 */ /* 0x000fe20000000000 */
[----:B------:R-:W-:Y:S01]  /*71d0*/  LEA R7, R5, UR21, 0xe ;  /* 0x0000001505077c11 */ /* 0x000fe2000f8e70ff */
[----:B------:R-:W-:Y:S01]  /*71e0*/  UIADD3 UR4, UP0, UR38, 0xf0, URZ ;  /* 0x000000f026047890 */ /* 0x000fe2000ff1e03f */
[----:B------:R-:W-:Y:S01]  /*71f0*/  R2UR UR34, R13 ;  /* 0x000000000d2272ca */ /* 0x000fe200000e0000 */
[----:B------:R-:W-:Y:S01]  /*7200*/  IMAD.SHL.U32 R6, R6, 0x800, RZ ;  /* 0x0000080006067824 */ /* 0x000fe200078e00ff */
[----:B------:R-:W-:Y:S01]  /*7210*/  R2UR UR33, R11 ;  /* 0x000000000b2172ca */ /* 0x000fe200000e0000 */
[--C-:B------:R-:W-:Y:S01]  /*7220*/  IMAD R7, R7, 0x2, R12.reuse ;  /* 0x0000000207077824 */ /* 0x100fe200078e020c */
[----:B------:R-:W-:Y:S01]  /*7230*/  R2UR UR36, R19 ;  /* 0x00000000132472ca */ /* 0x000fe200000e0000 */
[----:B------:R-:W-:Y:S01]  /*7240*/  IMAD R6, R6, 0x2, R12 ;  /* 0x0000000206067824 */ /* 0x000fe200078e020c */
[----:B------:R-:W-:Y:S01]  /*7250*/  R2UR UR35, R22 ;  /* 0x00000000162372ca */ /* 0x000fe200000e0000 */
[----:B------:R-:W-:Y:S01]  /*7260*/  UIADD3 UR42, UP1, UR38, 0x1f0, URZ ;  /* 0x000001f0262a7890 */ /* 0x000fe2000ff3e03f */
[----:B------:R-:W-:Y:S01]  /*7270*/  R2UR UR8, R7 ;  /* 0x00000000070872ca */ /* 0x000fe200000e0000 */
[----:B------:R-:W-:Y:S01]  /*7280*/  UIADD3.X UR5, URZ, UR39, URZ, UP0, !UPT ;  /* 0x000000273f057290 */ /* 0x000fe200087fe43f */
[----:B------:R-:W-:Y:S01]  /*7290*/  R2UR UR24, R6 ;  /* 0x00000000061872ca */ /* 0x000fe200000e0000 */
[----:B------:R-:W-:Y:S01]  /*72a0*/  UPRMT UR30, URZ, 0x5410, UR29 ;  /* 0x000054103f1e7896 */ /* 0x000fe2000800001d */
[----:B------:R-:W-:Y:S01]  /*72b0*/  R2UR UR19, R18 ;  /* 0x00000000121372ca */ /* 0x000fe200000e0000 */
[----:B------:R-:W-:Y:S01]  /*72c0*/  UIADD3 UR26, UR34, 0x40, URZ ;  /* 0x00000040221a7890 */ /* 0x000fe2000fffe03f */
[----:B------:R-:W-:Y:S01]  /*72d0*/  ISETP.GT.AND P3, PT, R14, 0x1, PT ;  /* 0x000000010e00780c */ /* 0x000fe20003f64270 */
[----:B------:R-:W-:Y:S01]  /*72e0*/  UIADD3.X UR43, URZ, UR39, URZ, UP1, !UPT ;  /* 0x000000273f2b7290 */ /* 0x000fe20008ffe43f */
[----:B------:R-:W-:Y:S01]  /*72f0*/  VIADD R5, R5, 0x1 ;  /* 0x0000000105057836 */ /* 0x000fe20000000000 */
[----:B------:R-:W-:Y:S01]  /*7300*/  UPRMT UR41, URZ, 0x5410, UR23 ;  /* 0x000054103f297896 */ /* 0x000fe20008000017 */
[----:B------:R-:W-:Y:S01]  /*7310*/  VIADD R13, R13, 0x80 ;  /* 0x000000800d0d7836 */ /* 0x000fe20000000000 */
[----:B------:R-:W-:Y:S01]  /*7320*/  UMOV UR6, 0x0 ;  /* 0x0000000000067882 */ /* 0x000fe20000000000 */
[----:B------:R-:W-:Y:S01]  /*7330*/  UMOV UR7, 0x10000000 ;  /* 0x1000000000077882 */ /* 0x000fe20000000000 */
[----:B------:R-:W-:Y:S01]  /*7340*/  UIADD3 UR16, UR8, 0xc100, URZ ;  /* 0x0000c10008107890 */ /* 0x000fe2000fffe03f */
[----:B------:R-:W-:Y:S01]  /*7350*/  ISETP.NE.AND P1, PT, R5, 0x3, PT ;  /* 0x000000030500780c */ /* 0x000fe20003f25270 */
[----:B------:R-:W-:-:S02]  /*7360*/  UIADD3 UR32, UR24, 0x100, URZ ;  /* 0x0000010018207890 */ /* 0x000fc4000fffe03f */
[----:B------:R-:W-:Y:S01]  /*7370*/  UIADD3 UR24, UR24, 0x2100, URZ ;  /* 0x0000210018187890 */ /* 0x000fe2000fffe03f */
[----:B------:R-:W-:Y:S01]  /*7380*/  SEL R7, RZ, 0x1, P1 ;  /* 0x00000001ff077807 */ /* 0x000fe20000800000 */
[----:B------:R-:W-:Y:S01]  /*7390*/  UIADD3 UR8, UR8, 0x10100, URZ ;  /* 0x0001010008087890 */ /* 0x000fe2000fffe03f */
[----:B------:R-:W-:Y:S01]  /*73a0*/  SEL R5, R5, RZ, P1 ;  /* 0x000000ff05057207 */ /* 0x000fe20000800000 */
[----:B------:R-:W-:Y:S01]  /*73b0*/  UMOV UR25, UR33 ;  /* 0x0000002100197c82 */ /* 0x000fe20008000000 */
[----:B------:R-:W-:Y:S01]  /*73c0*/  UMOV UR28, UR36 ;  /* 0x00000024001c7c82 */ /* 0x000fe20008000000 */
[----:B------:R-:W-:Y:S01]  /*73d0*/  UMOV UR27, UR35 ;  /* 0x00000023001b7c82 */ /* 0x000fe20008000000 */
[----:B------:R-:W-:Y:S01]  /*73e0*/  UMOV UR17, UR33 ;  /* 0x0000002100117c82 */ /* 0x000fe20008000000 */
[----:B------:R-:W-:Y:S01]  /*73f0*/  UMOV UR18, UR34 ;  /* 0x0000002200127c82 */ /* 0x000fe20008000000 */
[----:B------:R-:W-:Y:S01]  /*7400*/  UMOV UR20, UR36 ;  /* 0x0000002400147c82 */ /* 0x000fe20008000000 */
[----:B------:R0:W-:Y:S01]  /*7410*/  UTMALDG.3D.MULTICAST [UR32], [UR4], UR30, desc[UR6] ;  /* 0x00000620040073b4 */ /* 0x0001e2000801181e */
[----:B------:R-:W-:Y:S01]  /*7420*/  UMOV UR9, UR33 ;  /* 0x0000002100097c82 */ /* 0x000fe20008000000 */
[----:B------:R-:W-:Y:S01]  /*7430*/  UMOV UR11, UR19 ;  /* 0x00000013000b7c82 */ /* 0x000fe20008000000 */
[----:B------:R-:W-:Y:S01]  /*7440*/  UMOV UR12, UR36 ;  /* 0x00000024000c7c82 */ /* 0x000fe20008000000 */
[----:B------:R-:W-:Y:S01]  /*7450*/  UMOV UR10, UR26 ;  /* 0x0000001a000a7c82 */ /* 0x000fe20008000000 */
[----:B------:R-:W-:Y:S01]  /*7460*/  LOP3.LUT R4, R4, R7, RZ, 0x3c, !PT ;  /* 0x0000000704047212 */ /* 0x000fe200078e3cff */
[----:B------:R0:W-:Y:S01]  /*7470*/  UTMALDG.3D.MULTICAST [UR24], [UR4], UR30, desc[UR6] ;  /* 0x00000618040073b4 */ /* 0x0001e2000801181e */
[----:B------:R0:W-:Y:S01]  /*7480*/  UTMALDG.3D.MULTICAST [UR16], [UR42], UR41, desc[UR6] ;  /* 0x000006102a0073b4 */ /* 0x0001e20008011829 */
[----:B------:R0:W-:Y:S02]  /*7490*/  UTMALDG.3D.MULTICAST [UR8], [UR42], UR41, desc[UR6] ;  /* 0x000006082a0073b4 */ /* 0x0001e40008011829 */
[----:B0-----:R-:W-:Y:S05]  /*74a0*/  @P3 BRA `(.L_x_174) ;  /* 0xfffffffc00043947 */ /* 0x001fea000383ffff */
.L_x_170:
[----:B------:R-:W-:Y:S05]  /*74b0*/  BSYNC B1 ;  /* 0x0000000000017941 */ /* 0x000fea0003800000 */
.L_x_169:
[----:B------:R-:W2:Y:S01]  /*74c0*/  LDL.64 R20, [R1] ;  /* 0x0000000001147983 */ /* 0x000ea20000100a00 */
[----:B------:R-:W-:Y:S01]  /*74d0*/  LOP3.LUT P4, RZ, R10, 0xff, RZ, 0xc0, !PT ;  /* 0x000000ff0aff7812 */ /* 0x000fe2000788c0ff */
[----:B------:R-:W-:Y:S01]  /*74e0*/  VIADD R7, R8, UR40 ;  /* 0x0000002808077c36 */ /* 0x000fe20008000000 */
[----:B------:R-:W-:Y:S01]  /*74f0*/  ULDC.64 UR4, c[0x0][0x650] ;  /* 0x0001940000047ab9 */ /* 0x000fe20000000a00 */
[----:B------:R-:W-:Y:S01]  /*7500*/  IMAD.U32 R8, RZ, RZ, UR40 ;  /* 0x00000028ff087e24 */ /* 0x000fe2000f8e00ff */
[----:B------:R-:W-:Y:S01]  /*7510*/  UISETP.GE.U32.AND UP0, UPT, UR40, 0x3, UPT ;  /* 0x000000032800788c */ /* 0x000fe2000bf06070 */
[----:B------:R-:W-:Y:S01]  /*7520*/  BSSY B1, `(.L_x_175) ;  /* 0x000006b000017945 */ /* 0x000fe20003800000 */
[----:B------:R-:W-:Y:S01]  /*7530*/  ISETP.GT.U32.AND P1, PT, R7, 0x2, PT ;  /* 0x000000020700780c */ /* 0x000fe20003f24070 */
[----:B------:R-:W-:Y:S01]  /*7540*/  IMAD.MOV.U32 R22, RZ, RZ, -0x1 ;  /* 0xffffffffff167424 */ /* 0x000fe200078e00ff */
[----:B------:R-:W-:Y:S01]  /*7550*/  PRMT R10, RZ, 0x7610, R10 ;  /* 0x00007610ff0a7816 */ /* 0x000fe2000000000a */
[----:B------:R-:W-:Y:S01]  /*7560*/  IMAD.MOV.U32 R18, RZ, RZ, -0x1 ;  /* 0xffffffffff127424 */ /* 0x000fe200078e00ff */
[----:B------:R-:W-:Y:S01]  /*7570*/  ISETP.LT.U32.AND P1, PT, R8, 0x3, P1 ;  /* 0x000000030800780c */ /* 0x000fe20000f21070 */
[----:B------:R-:W-:Y:S01]  /*7580*/  IMAD.MOV.U32 R19, RZ, RZ, -0x1 ;  /* 0xffffffffff137424 */ /* 0x000fe200078e00ff */
[----:B------:R-:W-:Y:S01]  /*7590*/  PLOP3.LUT P3, PT, PT, PT, UP0, 0x80, 0x0 ;  /* 0x000000000000781c */ /* 0x000fe20003f6f008 */
[----:B------:R-:W0:Y:S01]  /*75a0*/  @P4 S2R R5, SR_CgaCtaId ;  /* 0x0000000000054919 */ /* 0x000e220000008800 */
[----:B------:R-:W-:-:S04]  /*75b0*/  @P4 MOV R4, 0x400 ;  /* 0x0000040000044802 */ /* 0x000fc80000000f00 */
[----:B0-----:R-:W-:Y:S01]  /*75c0*/  @P4 LEA R6, R5, R4, 0x18 ;  /* 0x0000000405064211 */ /* 0x001fe200078ec0ff */
[----:B------:R-:W-:Y:S01]  /*75d0*/  IMAD.WIDE.U32 R4, R7, -0x55555555, RZ ;  /* 0xaaaaaaab07047825 */ /* 0x000fe200078e00ff */
[----:B------:R-:W-:Y:S02]  /*75e0*/  SEL R4, RZ, 0x1, !P1 ;  /* 0x00000001ff047807 */ /* 0x000fe40004800000 */
[----:B------:R0:W-:Y:S02]  /*75f0*/  @P4 SYNCS.ARRIVE.TRANS64.A1T0 RZ, [R6+URZ+0x68], RZ ;  /* 0x000068ff06ff49a7 */ /* 0x0001e4000810003f */
[----:B------:R-:W-:Y:S02]  /*7600*/  LOP3.LUT R3, R3, R4, RZ, 0x3c, !PT ;  /* 0x0000000403037212 */ /* 0x000fe400078e3cff */
[----:B------:R-:W-:Y:S02]  /*7610*/  PRMT R4, RZ, 0x7610, R4 ;  /* 0x00007610ff047816 */ /* 0x000fe40000000004 */
[----:B0-----:R-:W-:-:S04]  /*7620*/  SHF.R.U32.HI R6, RZ, 0x1, R5 ;  /* 0x00000001ff067819 */ /* 0x001fc80000011605 */
[----:B------:R-:W-:Y:S01]  /*7630*/  @P3 LOP3.LUT R3, R3, 0x1, R6, 0x78, !PT ;  /* 0x0000000103033812 */ /* 0x000fe200078e7806 */
[----:B------:R-:W-:Y:S01]  /*7640*/  IMAD R8, R6, -0x3, R7 ;  /* 0xfffffffd06087824 */ /* 0x000fe200078e0207 */
[----:B--2---:R-:W-:-:S04]  /*7650*/  IADD3 R16, P4, R16, R20, RZ ;  /* 0x0000001410107210 */ /* 0x004fc80007f9e0ff */
[----:B------:R-:W-:Y:S01]  /*7660*/  ISETP.GE.U32.AND P1, PT, R16, UR4, PT ;  /* 0x0000000410007c0c */ /* 0x000fe2000bf26070 */
[----:B------:R-:W-:-:S05]  /*7670*/  IMAD.X R17, R17, 0x1, R0, P4 ;  /* 0x0000000111117824 */ /* 0x000fca00020e0600 */
[----:B------:R-:W-:-:S13]  /*7680*/  ISETP.GE.U32.AND.EX P1, PT, R17, UR5, PT, P1 ;  /* 0x0000000511007c0c */ /* 0x000fda000bf26110 */
[----:B------:R-:W-:Y:S05]  /*7690*/  @P1 BRA `(.L_x_176) ;  /* 0x00000004004c1947 */ /* 0x000fea0003800000 */
[----:B------:R-:W0:Y:S01]  /*76a0*/  S2R R12, SR_CTAID.X ;  /* 0x00000000000c7919 */ /* 0x000e220000002500 */
[----:B------:R-:W-:Y:S01]  /*76b0*/  ULDC.64 UR4, c[0x0][0x628] ;  /* 0x00018a0000047ab9 */ /* 0x000fe20000000a00 */
[----:B------:R-:W1:Y:S01]  /*76c0*/  LDC R13, c[0x0][0x144] ;  /* 0x00005100ff0d7b82 */ /* 0x000e620000000800 */
[----:B------:R-:W-:Y:S01]  /*76d0*/  ISETP.NE.U32.AND P1, PT, RZ, UR4, PT ;  /* 0x00000004ff007c0c */ /* 0x000fe2000bf25070 */
[----:B------:R-:W2:Y:S01]  /*76e0*/  S2R R11, SR_CTAID.Y ;  /* 0x00000000000b7919 */ /* 0x000ea20000002600 */
[----:B------:R-:W-:Y:S01]  /*76f0*/  ULDC UR6, c[0x0][0x150] ;  /* 0x0000540000067ab9 */ /* 0x000fe20000000800 */
[----:B------:R-:W-:Y:S01]  /*7700*/  ULDC UR7, c[0x0][0x630] ;  /* 0x00018c0000077ab9 */ /* 0x000fe20000000800 */
[----:B------:R-:W-:Y:S01]  /*7710*/  ISETP.NE.AND.EX P1, PT, RZ, UR5, PT, P1 ;  /* 0x00000005ff007c0c */ /* 0x000fe2000bf25310 */
[----:B------:R-:W-:Y:S01]  /*7720*/  IMAD.MOV.U32 R4, RZ, RZ, R16 ;  /* 0x000000ffff047224 */ /* 0x000fe200078e0010 */
[----:B0-----:R-:W-:-:S05]  /*7730*/  I2FP.F32.U32 R5, R12 ;  /* 0x0000000c00057245 */ /* 0x001fca0000201000 */
[----:B------:R-:W-:Y:S01]  /*7740*/  FMUL R14, R5, UR6 ;  /* 0x00000006050e7c20 */ /* 0x000fe20008400000 */
[----:B------:R-:W-:-:S05]  /*7750*/  IMAD.MOV.U32 R5, RZ, RZ, R17 ;  /* 0x000000ffff057224 */ /* 0x000fca00078e0011 */
[----:B--2---:R-:W-:Y:S05]  /*7760*/  @!P1 BRA `(.L_x_177) ;  /* 0x0000000000289947 */ /* 0x004fea0003800000 */
[----:B------:R-:W-:Y:S02]  /*7770*/  ULDC UR6, c[0x0][0x634] ;  /* 0x00018d0000067ab9 */ /* 0x000fe40000000800 */
[----:B------:R-:W-:-:S05]  /*7780*/  IADD3 R5, P1, R16, UR6, RZ ;  /* 0x0000000610057c10 */ /* 0x000fca000ff3e0ff */
[----:B------:R-:W-:-:S04]  /*7790*/  IMAD.X R15, RZ, RZ, R17, P1 ;  /* 0x000000ffff0f7224 */ /* 0x000fc800008e0611 */
[----:B------:R-:W-:-:S04]  /*77a0*/  IMAD.WIDE.U32 R6, R15, UR4, RZ ;  /* 0x000000040f067c25 */ /* 0x000fc8000f8e00ff */
[----:B------:R-:W-:-:S04]  /*77b0*/  IMAD.WIDE.U32 R6, P1, R5, UR5, R6 ;  /* 0x0000000505067c25 */ /* 0x000fc8000f820006 */
[----:B------:R-:W-:-:S04]  /*77c0*/  IMAD.WIDE.U32 R4, R5, UR4, RZ ;  /* 0x0000000405047c25 */ /* 0x000fc8000f8e00ff */
[----:B------:R-:W-:Y:S01]  /*77d0*/  IMAD.MOV.U32 R4, RZ, RZ, R7 ;  /* 0x000000ffff047224 */ /* 0x000fe200078e0007 */
[----:B------:R-:W-:Y:S01]  /*77e0*/  IADD3 RZ, P3, R5, R6, RZ ;  /* 0x0000000605ff7210 */ /* 0x000fe20007f7e0ff */
[----:B------:R-:W-:-:S04]  /*77f0*/  IMAD.X R5, RZ, RZ, RZ, P1 ;  /* 0x000000ffff057224 */ /* 0x000fc800008e06ff */
[----:B------:R-:W-:-:S08]  /*7800*/  IMAD.WIDE.U32.X R4, R15, UR5, R4, P3 ;  /* 0x000000050f047c25 */ /* 0x000fd000098e0404 */
.L_x_177:
[--C-:B------:R-:W-:Y:S01]  /*7810*/  SHF.R.U64 R19, R4, UR7, R5.reuse ;  /* 0x0000000704137c19 */ /* 0x100fe20008001205 */
[----:B------:R-:W0:Y:S01]  /*7820*/  F2I.U32.TRUNC.NTZ R14, R14 ;  /* 0x0000000e000e7305 */ /* 0x000e22000020f000 */
[----:B------:R-:W-:Y:S01]  /*7830*/  SHF.R.U32.HI R4, RZ, UR7, R5 ;  /* 0x00000007ff047c19 */ /* 0x000fe20008011605 */
[----:B------:R-:W-:Y:S01]  /*7840*/  ULDC.64 UR4, c[0x0][0x620] ;  /* 0x0001880000047ab9 */ /* 0x000fe20000000a00 */
[----:B------:R-:W-:Y:S01]  /*7850*/  IADD3 R7, P1, RZ, -R19, RZ ;  /* 0x80000013ff077210 */ /* 0x000fe20007f3e0ff */
[----:B------:R-:W-:Y:S01]  /*7860*/  ULDC.64 UR6, c[0x0][0x640] ;  /* 0x0001900000067ab9 */ /* 0x000fe20000000a00 */
[----:B------:R-:W2:Y:S03]  /*7870*/  LDC R18, c[0x0][0x148] ;  /* 0x00005200ff127b82 */ /* 0x000ea60000000800 */
[----:B------:R-:W-:Y:S01]  /*7880*/  IMAD.X R4, RZ, RZ, ~R4, P1 ;  /* 0x000000ffff047224 */ /* 0x000fe200008e0e04 */
[----:B------:R-:W-:-:S03]  /*7890*/  ISETP.NE.U32.AND P1, PT, RZ, UR6, PT ;  /* 0x00000006ff007c0c */ /* 0x000fc6000bf25070 */
[----:B------:R-:W-:Y:S01]  /*78a0*/  IMAD R6, R4, UR4, RZ ;  /* 0x0000000404067c24 */ /* 0x000fe2000f8e02ff */
[----:B------:R-:W-:Y:S01]  /*78b0*/  ISETP.NE.AND.EX P1, PT, RZ, UR7, PT, P1 ;  /* 0x00000007ff007c0c */ /* 0x000fe2000bf25310 */
[----:B------:R-:W-:Y:S01]  /*78c0*/  IMAD.WIDE.U32 R4, R7, UR4, R16 ;  /* 0x0000000407047c25 */ /* 0x000fe2000f8e0010 */
[----:B------:R-:W-:-:S03]  /*78d0*/  ULDC UR4, c[0x0][0x618] ;  /* 0x0001860000047ab9 */ /* 0x000fc60000000800 */
[----:B------:R-:W-:Y:S01]  /*78e0*/  IMAD R7, R7, UR5, R6 ;  /* 0x0000000507077c24 */ /* 0x000fe2000f8e0206 */
[----:B------:R-:W-:Y:S01]  /*78f0*/  ULDC UR5, c[0x0][0x154] ;  /* 0x0000550000057ab9 */ /* 0x000fe20000000800 */
[----:B0-----:R-:W-:Y:S02]  /*7900*/  IMAD.MOV R6, RZ, RZ, -R14 ;  /* 0x000000ffff067224 */ /* 0x001fe400078e0a0e */
[----:B------:R-:W-:Y:S02]  /*7910*/  IMAD.IADD R5, R5, 0x1, R7 ;  /* 0x0000000105057824 */ /* 0x000fe400078e0207 */
[----:B-1----:R-:W-:Y:S01]  /*7920*/  IMAD R12, R13, R6, R12 ;  /* 0x000000060d0c7224 */ /* 0x002fe200078e020c */
[----:B------:R-:W-:Y:S02]  /*7930*/  I2FP.F32.U32 R6, R11 ;  /* 0x0000000b00067245 */ /* 0x000fe40000201000 */
[--C-:B------:R-:W-:Y:S02]  /*7940*/  SHF.R.U64 R13, R4, UR4, R5.reuse ;  /* 0x00000004040d7c19 */ /* 0x100fe40008001205 */
[----:B------:R-:W-:Y:S01]  /*7950*/  SHF.R.U32.HI R4, RZ, UR4, R5 ;  /* 0x00000004ff047c19 */ /* 0x000fe20008011605 */
[----:B------:R-:W-:Y:S01]  /*7960*/  FMUL R6, R6, UR5 ;  /* 0x0000000506067c20 */ /* 0x000fe20008400000 */
[----:B------:R-:W-:-:S02]  /*7970*/  ULDC UR4, c[0x0][0x608] ;  /* 0x0001820000047ab9 */ /* 0x000fc40000000800 */
[--C-:B------:R-:W-:Y:S01]  /*7980*/  SHF.R.U64 R15, R13, UR4, R4.reuse ;  /* 0x000000040d0f7c19 */ /* 0x100fe20008001204 */
[----:B------:R0:W1:Y:S01]  /*7990*/  F2I.U32.TRUNC.NTZ R20, R6 ;  /* 0x0000000600147305 */ /* 0x000062000020f000 */
[----:B------:R-:W-:Y:S01]  /*79a0*/  SHF.R.U32.HI R4, RZ, UR4, R4 ;  /* 0x00000004ff047c19 */ /* 0x000fe20008011604 */
[----:B------:R-:W-:-:S03]  /*79b0*/  ULDC UR4, c[0x0][0x658] ;  /* 0x0001960000047ab9 */ /* 0x000fc60000000800 */
[--C-:B------:R-:W-:Y:S02]  /*79c0*/  SHF.R.U64 R14, R15, UR4, R4.reuse ;  /* 0x000000040f0e7c19 */ /* 0x100fe40008001204 */
[----:B------:R-:W-:-:S03]  /*79d0*/  SHF.R.U32.HI R21, RZ, UR4, R4 ;  /* 0x00000004ff157c19 */ /* 0x000fc60008011604 */
[----:B------:R-:W-:Y:S02]  /*79e0*/  IMAD.MOV.U32 R4, RZ, RZ, R14 ;  /* 0x000000ffff047224 */ /* 0x000fe400078e000e */
[----:B------:R-:W-:Y:S01]  /*79f0*/  IMAD.MOV.U32 R5, RZ, RZ, R21 ;  /* 0x000000ffff057224 */ /* 0x000fe200078e0015 */
[----:B0-----:R-:W-:Y:S06]  /*7a00*/  @!P1 BRA `(.L_x_178) ;  /* 0x0000000000289947 */ /* 0x001fec0003800000 */
        /* <DEDUP_REMOVED lines=10> */
.L_x_178:
[----:B------:R-:W-:Y:S01]  /*7ab0*/  ISETP.NE.AND P1, PT, R2, 0x1, PT ;  /* 0x000000010200780c */ /* 0x000fe20003f25270 */
[----:B------:R-:W-:Y:S01]  /*7ac0*/  ULDC UR4, c[0x0][0x648] ;  /* 0x0001920000047ab9 */ /* 0x000fe20000000800 */
[----:B------:R-:W-:Y:S01]  /*7ad0*/  LOP3.LUT R15, R15, UR22, RZ, 0xc0, !PT ;  /* 0x000000160f0f7c12 */ /* 0x000fe2000f8ec0ff */
[----:B-1----:R-:W-:Y:S01]  /*7ae0*/  IMAD.MOV R20, RZ, RZ, -R20 ;  /* 0x000000ffff147224 */ /* 0x002fe200078e0a14 */
[----:B------:R-:W-:Y:S01]  /*7af0*/  SHF.R.U64 R4, R4, UR4, R5 ;  /* 0x0000000404047c19 */ /* 0x000fe20008001205 */
[----:B------:R-:W-:Y:S01]  /*7b00*/  ULDC UR4, c[0x0][0x638] ;  /* 0x00018e0000047ab9 */ /* 0x000fe20000000800 */
[----:B------:R-:W-:Y:S01]  /*7b10*/  LOP3.LUT R13, R13, UR13, RZ, 0xc0, !PT ;  /* 0x0000000d0d0d7c12 */ /* 0x000fe2000f8ec0ff */
[----:B------:R-:W-:Y:S02]  /*7b20*/  ULDC UR5, c[0x0][0x610] ;  /* 0x0001840000057ab9 */ /* 0x000fe40000000800 */
[----:B------:R-:W-:Y:S02]  /*7b30*/  IMAD.MOV R5, RZ, RZ, -R4 ;  /* 0x000000ffff057224 */ /* 0x000fe400078e0a04 */
[----:B------:R-:W-:-:S02]  /*7b40*/  IMAD R15, R4, UR14, R15 ;  /* 0x0000000e040f7c24 */ /* 0x000fc4000f8e020f */
[----:B--2---:R-:W-:Y:S02]  /*7b50*/  @P1 IMAD R12, R18, R20, R11 ;  /* 0x00000014120c1224 */ /* 0x004fe400078e020b */
[----:B------:R-:W-:Y:S01]  /*7b60*/  IMAD R14, R5, UR4, R14 ;  /* 0x00000004050e7c24 */ /* 0x000fe2000f8e020e */
[----:B------:R-:W-:Y:S01]  /*7b70*/  ULDC UR4, c[0x0][0x600] ;  /* 0x0001800000047ab9 */ /* 0x000fe20000000800 */
[----:B------:R-:W-:Y:S02]  /*7b80*/  IMAD R12, R15, UR5, R12 ;  /* 0x000000050f0c7c24 */ /* 0x000fe4000f8e020c */
[----:B------:R-:W-:Y:S02]  /*7b90*/  IMAD R5, R14, UR4, R13 ;  /* 0x000000040e057c24 */ /* 0x000fe4000f8e020d */
[----:B------:R-:W-:-:S03]  /*7ba0*/  IMAD.MOV.U32 R4, RZ, RZ, 0x1 ;  /* 0x00000001ff047424 */ /* 0x000fc600078e00ff */
[----:B------:R-:W-:Y:S02]  /*7bb0*/  SEL R18, R5, R12, !P1 ;  /* 0x0000000c05127207 */ /* 0x000fe40004800000 */
[----:B------:R-:W-:-:S07]  /*7bc0*/  SEL R22, R12, R5, !P1 ;  /* 0x000000050c167207 */ /* 0x000fce0004800000 */
.L_x_176:
[----:B------:R-:W-:Y:S05]  /*7bd0*/  BSYNC B1 ;  /* 0x0000000000017941 */ /* 0x000fea0003800000 */
.L_x_175:
[----:B------:R-:W-:-:S13]  /*7be0*/  LOP3.LUT P1, RZ, R4, 0xff, RZ, 0xc0, !PT ;  /* 0x000000ff04ff7812 */ /* 0x000fda000782c0ff */
[----:B------:R-:W-:Y:S05]  /*7bf0*/  @P1 BRA `(.L_x_179) ;  /* 0xfffffff000f81947 */ /* 0x000fea000383ffff */
[----:B------:R-:W-:Y:S05]  /*7c00*/  BSYNC B0 ;  /* 0x0000000000007941 */ /* 0x000fea0003800000 */
.L_x_167:
[----:B------:R-:W-:-:S03]  /*7c10*/  UMOV UR4, 0xffffffff ;  /* 0xffffffff00047882 */ /* 0x000fc60000000000 */
[----:B------:R-:W-:Y:S05]  /*7c20*/  BRA.DIV UR4, `(.L_x_180) ;  /* 0x0000000604247947 */ /* 0x000fea000b800000 */
[----:B------:R-:W-:-:S13]  /*7c30*/  ELECT P6, URZ, PT ;  /* 0x00000000003f782f */ /* 0x000fda00038c0000 */
.L_x_195:
[----:B------:R-:W-:Y:S04]  /*7c40*/  BSSY B0, `(.L_x_181) ;  /* 0x0000022000007945 */ /* 0x000fe80003800000 */
[----:B------:R-:W-:Y:S05]  /*7c50*/  @!P6 BRA `(.L_x_182) ;  /* 0x000000000080e947 */ /* 0x000fea0003800000 */
[----:B------:R-:W-:-:S04]  /*7c60*/  LOP3.LUT R23, R23, 0x2, RZ, 0xfc, !PT ;  /* 0x0000000217177812 */ /* 0x000fc800078efcff */
[----:B------:R-:W-:-:S13]  /*7c70*/  ISETP.NE.AND P0, PT, R23, 0x3, PT ;  /* 0x000000031700780c */ /* 0x000fda0003f05270 */
[----:B------:R-:W-:Y:S05]  /*7c80*/  @!P0 BRA `(.L_x_183) ;  /* 0x0000000000048947 */ /* 0x000fea0003800000 */
[----:B------:R-:W-:Y:S01]  /*7c90*/  BPT.TRAP 0x1 ;  /* 0x000000040000795c */ /* 0x000fe20000300000 */
.L_x_183:
[----:B------:R-:W0:Y:S01]  /*7ca0*/  S2R R5, SR_CgaCtaId ;  /* 0x0000000000057919 */ /* 0x000e220000008800 */
[----:B------:R-:W-:Y:S02]  /*7cb0*/  MOV R0, 0x400 ;  /* 0x0000040000007802 */ /* 0x000fe40000000f00 */
[----:B------:R-:W-:Y:S02]  /*7cc0*/  SHF.L.U32 R2, R3, 0x1f, RZ ;  /* 0x0000001f03027819 */ /* 0x000fe400000006ff */
[----:B0-----:R-:W-:-:S05]  /*7cd0*/  LEA R5, R5, R0, 0x18 ;  /* 0x0000000005057211 */ /* 0x001fca00078ec0ff */
[----:B------:R-:W-:-:S04]  /*7ce0*/  VIADD R5, R5, 0x18 ;  /* 0x0000001805057836 */ /* 0x000fc80000000000 */
[C---:B------:R-:W-:Y:S02]  /*7cf0*/  IMAD R7, R8.reuse, 0x8, R5 ;  /* 0x0000000808077824 */ /* 0x040fe400078e0205 */
[----:B------:R-:W-:Y:S02]  /*7d00*/  VIADD R8, R8, 0x1 ;  /* 0x0000000108087836 */ /* 0x000fe40000000000 */
[----:B------:R-:W0:Y:S03]  /*7d10*/  SYNCS.PHASECHK.TRANS64.TRYWAIT P0, [R7+URZ], R2 ;  /* 0x00000002070075a7 */ /* 0x000e26000800017f */
[----:B------:R-:W-:-:S04]  /*7d20*/  ISETP.NE.AND P1, PT, R8, 0x3, PT ;  /* 0x000000030800780c */ /* 0x000fc80003f25270 */
[----:B------:R-:W-:Y:S02]  /*7d30*/  SEL R0, RZ, 0x1, P1 ;  /* 0x00000001ff007807 */ /* 0x000fe40000800000 */
[----:B------:R-:W-:Y:S02]  /*7d40*/  SEL R8, R8, RZ, P1 ;  /* 0x000000ff08087207 */ /* 0x000fe40000800000 */
[----:B------:R-:W-:-:S03]  /*7d50*/  LOP3.LUT R9, R3, R0, RZ, 0x3c, !PT ;  /* 0x0000000003097212 */ /* 0x000fc600078e3cff */
[----:B------:R-:W-:Y:S01]  /*7d60*/  IMAD R4, R8, 0x8, R5 ;  /* 0x0000000808047824 */ /* 0x000fe200078e0205 */
[----:B------:R-:W-:Y:S01]  /*7d70*/  SHF.L.U32 R3, R9, 0x1f, RZ ;  /* 0x0000001f09037819 */ /* 0x000fe200000006ff */
[----:B0-----:R-:W-:Y:S06]  /*7d80*/  @!P0 BRA `(.L_x_184) ;  /* 0x0000000000ec8947 */ /* 0x001fec0003800000 */
.L_x_196:
[----:B------:R-:W1:Y:S01]  /*7d90*/  SYNCS.PHASECHK.TRANS64.TRYWAIT P0, [R4+URZ], R3 ;  /* 0x00000003040075a7 */ /* 0x000e62000800017f */
[----:B------:R-:W-:-:S05]  /*7da0*/  VIADD R0, R8, 0x1 ;  /* 0x0000000108007836 */ /* 0x000fca0000000000 */
[----:B------:R-:W-:-:S04]  /*7db0*/  ISETP.NE.AND P1, PT, R0, 0x3, PT ;  /* 0x000000030000780c */ /* 0x000fc80003f25270 */
[----:B0-----:R-:W-:Y:S02]  /*7dc0*/  SEL R2, RZ, 0x1, P1 ;  /* 0x00000001ff027807 */ /* 0x001fe40000800000 */
[----:B------:R-:W-:Y:S02]  /*7dd0*/  SEL R0, R0, RZ, P1 ;  /* 0x000000ff00007207 */ /* 0x000fe40000800000 */
[----:B------:R-:W-:Y:S01]  /*7de0*/  LOP3.LUT R2, R9, R2, RZ, 0x3c, !PT ;  /* 0x0000000209027212 */ /* 0x000fe200078e3cff */
[----:B-1----:R-:W-:Y:S06]  /*7df0*/  @!P0 BRA `(.L_x_185) ;  /* 0x0000000000e48947 */ /* 0x002fec0003800000 */
.L_x_197:
[----:B------:R-:W-:Y:S01]  /*7e00*/  IMAD R5, R0, 0x8, R5 ;  /* 0x0000000800057824 */ /* 0x000fe200078e0205 */
[----:B------:R-:W-:-:S07]  /*7e10*/  SHF.L.U32 R0, R2, 0x1f, RZ ;  /* 0x0000001f02007819 */ /* 0x000fce00000006ff */
.L_x_186:
[----:B-1----:R1:W2:Y:S02]  /*7e20*/  SYNCS.PHASECHK.TRANS64.TRYWAIT P0, [R5+URZ], R0 ;  /* 0x00000000050075a7 */ /* 0x0022a4000800017f */
[----:B--2---:R-:W-:Y:S05]  /*7e30*/  @!P0 NANOSLEEP.SYNCS 0x989680 ;  /* 0x009896800000895d */ /* 0x004fea0003900000 */
[----:B------:R-:W2:Y:S02]  /*7e40*/  @!P0 SYNCS.PHASECHK.TRANS64 P0, [R5+URZ], R0 ;  /* 0x00000000050085a7 */ /* 0x000ea4000800007f */
[----:B--2---:R-:W-:Y:S05]  /*7e50*/  @!P0 BRA `(.L_x_186) ;  /* 0xfffffffc00f08947 */ /* 0x004fea000383ffff */
.L_x_182:
[----:B------:R-:W-:Y:S05]  /*7e60*/  BSYNC B0 ;  /* 0x0000000000007941 */ /* 0x000fea0003800000 */
.L_x_181:
[----:B------:R-:W-:Y:S05]  /*7e70*/  EXIT ;  /* 0x000000000000794d */ /* 0x000fea0003800000 */
.L_x_19:
[----:B0-----:R-:W-:-:S04]  /*7e80*/  IMAD.U32 R3, RZ, RZ, UR43 ;  /* 0x0000002bff037e24 */ /* 0x001fc8000f8e00ff */
[----:B------:R0:W1:Y:S03]  /*7e90*/  SYNCS.PHASECHK.TRANS64.TRYWAIT P0, [R3+URZ+-0x8], R0 ;  /* 0xfffff800030075a7 */ /* 0x000066000800017f */
[----:B-1----:R-:W-:Y:S05]  /*7ea0*/  @!P0 NANOSLEEP.SYNCS 0x989680 ;  /* 0x009896800000895d */ /* 0x002fea0003900000 */
[----:B------:R-:W1:Y:S02]  /*7eb0*/  @!P0 SYNCS.PHASECHK.TRANS64 P0, [R3+URZ+-0x8], R0 ;  /* 0xfffff800030085a7 */ /* 0x000e64000800007f */
[----:B-1----:R-:W-:Y:S05]  /*7ec0*/  @!P0 BRA `(.L_x_19) ;  /* 0xfffffffc00ec8947 */ /* 0x002fea000383ffff */
[----:B------:R-:W-:Y:S05]  /*7ed0*/  BRA `(.L_x_187) ;  /* 0xffffff98002c7947 */ /* 0x000fea000383ffff */
.L_x_24:
[----:B-1----:R1:W2:Y:S02]  /*7ee0*/  SYNCS.PHASECHK.TRANS64.TRYWAIT P1, [R3+URZ], R0 ;  /* 0x00000000030075a7 */ /* 0x0022a4000802017f */
[----:B--2---:R-:W-:Y:S05]  /*7ef0*/  @!P1 NANOSLEEP.SYNCS 0x989680 ;  /* 0x009896800000995d */ /* 0x004fea0003900000 */
[----:B------:R-:W2:Y:S02]  /*7f00*/  @!P1 SYNCS.PHASECHK.TRANS64 P1, [R3+URZ], R0 ;  /* 0x00000000030095a7 */ /* 0x000ea4000802007f */
[----:B--2---:R-:W-:Y:S05]  /*7f10*/  @!P1 BRA `(.L_x_24) ;  /* 0xfffffffc00f09947 */ /* 0x004fea000383ffff */
[----:B------:R-:W-:Y:S05]  /*7f20*/  BRA `(.L_x_23) ;  /* 0xffffff9800a07947 */ /* 0x000fea000383ffff */
.L_x_29:
[----:B-1----:R-:W-:-:S04]  /*7f30*/  IMAD.U32 R5, RZ, RZ, UR7 ;  /* 0x00000007ff057e24 */ /* 0x002fc8000f8e00ff */
[----:B------:R1:W2:Y:S03]  /*7f40*/  SYNCS.PHASECHK.TRANS64.TRYWAIT P1, [R5+URZ], R4 ;  /* 0x00000004050075a7 */ /* 0x0002a6000802017f */
[----:B--2---:R-:W-:Y:S05]  /*7f50*/  @!P1 NANOSLEEP.SYNCS 0x989680 ;  /* 0x009896800000995d */ /* 0x004fea0003900000 */
[----:B------:R-:W2:Y:S02]  /*7f60*/  @!P1 SYNCS.PHASECHK.TRANS64 P1, [R5+URZ], R4 ;  /* 0x00000004050095a7 */ /* 0x000ea4000802007f */
[----:B--2---:R-:W-:Y:S05]  /*7f70*/  @!P1 BRA `(.L_x_29) ;  /* 0xfffffffc00ec9947 */ /* 0x004fea000383ffff */
[----:B------:R-:W-:Y:S05]  /*7f80*/  BRA `(.L_x_28) ;  /* 0xffffff9c00e07947 */ /* 0x000fea000383ffff */
.L_x_35:
[----:B0-----:R-:W-:-:S04]  /*7f90*/  IMAD.U32 R3, RZ, RZ, UR43 ;  /* 0x0000002bff037e24 */ /* 0x001fc8000f8e00ff */
[----:B------:R0:W1:Y:S03]  /*7fa0*/  SYNCS.PHASECHK.TRANS64.TRYWAIT P0, [R3+URZ+0x8], R0 ;  /* 0x00000800030075a7 */ /* 0x000066000800017f */
[----:B-1----:R-:W-:Y:S05]  /*7fb0*/  @!P0 NANOSLEEP.SYNCS 0x989680 ;  /* 0x009896800000895d */ /* 0x002fea0003900000 */
[----:B------:R-:W1:Y:S02]  /*7fc0*/  @!P0 SYNCS.PHASECHK.TRANS64 P0, [R3+URZ+0x8], R0 ;  /* 0x00000800030085a7 */ /* 0x000e64000800007f */
[----:B-1----:R-:W-:Y:S05]  /*7fd0*/  @!P0 BRA `(.L_x_35) ;  /* 0xfffffffc00ec8947 */ /* 0x002fea000383ffff */
[----:B------:R-:W-:Y:S05]  /*7fe0*/  BRA `(.L_x_188) ;  /* 0xffffffa400907947 */ /* 0x000fea000383ffff */
.L_x_168:
[----:B------:R-:W-:Y:S01]  /*7ff0*/  BSSY B1, `(.L_x_189) ;  /* 0x0000006000017945 */ /* 0x000fe20003800000 */
[----:B------:R-:W-:-:S07]  /*8000*/  IMAD.MOV.U32 R15, RZ, RZ, -0x1 ;  /* 0xffffffffff0f7424 */ /* 0x000fce00078e00ff */
[----:B-----5:R-:W-:Y:S05]  /*8010*/  WARPSYNC.COLLECTIVE R15, `(.L_x_190) ;  /* 0x000000000f0c7348 */ /* 0x020fea0003c00000 */
[----:B------:R-:W-:Y:S02]  /*8020*/  ELECT P6, UR62, PT ;  /* 0x00000000003e782f */ /* 0x000fe400038c0000 */
[----:B------:R-:W-:Y:S01]  /*8030*/  MOV R14, UR62 ;  /* 0x0000003e000e7c02 */ /* 0x000fe20008000f00 */
[----:B-----5:R-:W-:Y:S10]  /*8040*/  ENDCOLLECTIVE ;  /* 0x000000000000791b */ /* 0x020ff40003800000 */
.L_x_190:
[----:B------:R-:W-:Y:S05]  /*8050*/  BSYNC B1 ;  /* 0x0000000000017941 */ /* 0x000fea0003800000 */
.L_x_189:
[----:B------:R-:W-:Y:S05]  /*8060*/  BRA `(.L_x_191) ;  /* 0xffffffec00e87947 */ /* 0x000fea000383ffff */
.L_x_171:
[----:B-1----:R1:W2:Y:S02]  /*8070*/  SYNCS.PHASECHK.TRANS64.TRYWAIT P1, [R11+URZ+0x18], R6 ;  /* 0x000018060b0075a7 */ /* 0x0022a4000802017f */
[----:B--2---:R-:W-:Y:S05]  /*8080*/  @!P1 NANOSLEEP.SYNCS 0x989680 ;  /* 0x009896800000995d */ /* 0x004fea0003900000 */
[----:B------:R-:W2:Y:S02]  /*8090*/  @!P1 SYNCS.PHASECHK.TRANS64 P1, [R11+URZ+0x18], R6 ;  /* 0x000018060b0095a7 */ /* 0x000ea4000802007f */
[----:B--2---:R-:W-:Y:S05]  /*80a0*/  @!P1 BRA `(.L_x_171) ;  /* 0xfffffffc00f09947 */ /* 0x004fea000383ffff */
[----:B------:R-:W-:Y:S05]  /*80b0*/  BRA `(.L_x_192) ;  /* 0xfffffff000207947 */ /* 0x000fea000383ffff */
.L_x_180:
[----:B------:R-:W-:Y:S01]  /*80c0*/  BSSY B0, `(.L_x_193) ;  /* 0x0000006000007945 */ /* 0x000fe20003800000 */
[----:B------:R-:W-:-:S07]  /*80d0*/  IMAD.MOV.U32 R15, RZ, RZ, -0x1 ;  /* 0xffffffffff0f7424 */ /* 0x000fce00078e00ff */
[----:B-----5:R-:W-:Y:S05]  /*80e0*/  WARPSYNC.COLLECTIVE R15, `(.L_x_194) ;  /* 0x000000000f0c7348 */ /* 0x020fea0003c00000 */
[----:B------:R-:W-:Y:S02]  /*80f0*/  ELECT P6, UR62, PT ;  /* 0x00000000003e782f */ /* 0x000fe400038c0000 */
[----:B------:R-:W-:Y:S01]  /*8100*/  MOV R14, UR62 ;  /* 0x0000003e000e7c02 */ /* 0x000fe20008000f00 */
[----:B-----5:R-:W-:Y:S10]  /*8110*/  ENDCOLLECTIVE ;  /* 0x000000000000791b */ /* 0x020ff40003800000 */
.L_x_194:
[----:B------:R-:W-:Y:S05]  /*8120*/  BSYNC B0 ;  /* 0x0000000000007941 */ /* 0x000fea0003800000 */
.L_x_193:
[----:B------:R-:W-:Y:S05]  /*8130*/  BRA `(.L_x_195) ;  /* 0xfffffff800c07947 */ /* 0x000fea000383ffff */
.L_x_184:
[----:B0-----:R0:W1:Y:S02]  /*8140*/  SYNCS.PHASECHK.TRANS64.TRYWAIT P0, [R7+URZ], R2 ;  /* 0x00000002070075a7 */ /* 0x001064000800017f */
[----:B-1----:R-:W-:Y:S05]  /*8150*/  @!P0 NANOSLEEP.SYNCS 0x989680 ;  /* 0x009896800000895d */ /* 0x002fea0003900000 */
[----:B------:R-:W1:Y:S02]  /*8160*/  @!P0 SYNCS.PHASECHK.TRANS64 P0, [R7+URZ], R2 ;  /* 0x00000002070085a7 */ /* 0x000e64000800007f */
[----:B-1----:R-:W-:Y:S05]  /*8170*/  @!P0 BRA `(.L_x_184) ;  /* 0xfffffffc00f08947 */ /* 0x002fea000383ffff */
[----:B------:R-:W-:Y:S05]  /*8180*/  BRA `(.L_x_196) ;  /* 0xfffffffc00007947 */ /* 0x000fea000383ffff */
.L_x_185:
[----:B0-----:R0:W1:Y:S02]  /*8190*/  SYNCS.PHASECHK.TRANS64.TRYWAIT P0, [R4+URZ], R3 ;  /* 0x00000003040075a7 */ /* 0x001064000800017f */
[----:B-1----:R-:W-:Y:S05]  /*81a0*/  @!P0 NANOSLEEP.SYNCS 0x989680 ;  /* 0x009896800000895d */ /* 0x002fea0003900000 */
[----:B------:R-:W1:Y:S02]  /*81b0*/  @!P0 SYNCS.PHASECHK.TRANS64 P0, [R4+URZ], R3 ;  /* 0x00000003040085a7 */ /* 0x000e64000800007f */
[----:B-1----:R-:W-:Y:S05]  /*81c0*/  @!P0 BRA `(.L_x_185) ;  /* 0xfffffffc00f08947 */ /* 0x002fea000383ffff */
[----:B------:R-:W-:Y:S05]  /*81d0*/  BRA `(.L_x_197) ;  /* 0xfffffffc00087947 */ /* 0x000fea000383ffff */
.L_x_198:
[----:B------:R-:W-:-:S00]  /*81e0*/  BRA `(.L_x_198) ;  /* 0xfffffffc00fc7947 */ /* 0x000fc0000383ffff */
[----:B------:R-:W-:-:S00]  /*81f0*/  NOP ;  /* 0x0000000000007918 */ /* 0x000fc00000000000 */
        /* <DEDUP_REMOVED lines=8> */
.L_x_199:


//--------------------- .nv.global.init           --------------------------
	.section	.nv.global.init,"aw",@progbits
.nv.global.init:
	.type		$str$22,@object
	.size		$str$22,($str$23 - $str$22)
$str$22:
        /*0000*/ 	.byte	0x6b, 0x5f, 0x74, 0x69, 0x6c, 0x65, 0x5f, 0x63, 0x6f, 0x75, 0x6e, 0x74, 0x20, 0x3e, 0x3d, 0x20
        /*0010*/ 	.byte	0x31, 0x00
	.type		$str$23,@object
	.size		$str$23,(__unnamed_1 - $str$23)
$str$23:
        /*0012*/ 	.byte	0x2f, 0x74, 0x6d, 0x70, 0x2f, 0x63, 0x75, 0x74, 0x6c, 0x61, 0x73, 0x73, 0x5f, 0x73, 0x77, 0x65
        /*0022*/ 	.byte	0x65, 0x70, 0x5f, 0x73, 0x72, 0x63, 0x2f, 0x69, 0x6e, 0x63, 0x6c, 0x75, 0x64, 0x65, 0x2f, 0x63
        /*0032*/ 	.byte	0x75, 0x74, 0x6c, 0x61, 0x73, 0x73, 0x2f, 0x67, 0x65, 0x6d, 0x6d, 0x2f, 0x63, 0x6f, 0x6c, 0x6c
        /*0042*/ 	.byte	0x65, 0x63, 0x74, 0x69, 0x76, 0x65, 0x2f, 0x73, 0x6d, 0x39, 0x30, 0x5f, 0x6d, 0x6d, 0x61, 0x5f
        /*0052*/ 	.byte	0x74, 0x6d, 0x61, 0x5f, 0x67, 0x6d, 0x6d, 0x61, 0x5f, 0x73, 0x73, 0x5f, 0x77, 0x61, 0x72, 0x70
        /*0062*/ 	.byte	0x73, 0x70, 0x65, 0x63, 0x69, 0x61, 0x6c, 0x69, 0x7a, 0x65, 0x64, 0x2e, 0x68, 0x70, 0x70, 0x00
	.type		__unnamed_1,@object
	.size		__unnamed_1,(.L_0 - __unnamed_1)
__unnamed_1:
        /*0072*/ 	.byte	0x76, 0x6f, 0x69, 0x64, 0x20, 0x63, 0x75, 0x74, 0x6c, 0x61, 0x73, 0x73, 0x3a, 0x3a, 0x67, 0x65
        /* <DEDUP_REMOVED lines=180> */
        /*0bc2*/ 	.byte	0x3a, 0x3a, 0x69, 0x64, 0x65, 0x6e, 0x74, 0x69, 0x74, 0x79, 0x5d, 0x00
.L_0:


//--------------------- .nv.shared._ZN7cutlass13device_kernelINS_4gemm6kernel13GemmUniversalIN4cute5tupleIJiiiiEEENS1_10collective13CollectiveMmaINS1_34MainloopSm90TmaGmmaWarpSpecializedILi3ENS5_IJNS4_1CILi2EEESB_NSA_ILi1EEEEEENS1_32KernelTmaWarpSpecializedPingpongEEENS5_IJNSA_ILi64EEENSA_ILi128EEESH_EEENS_6half_tENS5_IJlSC_lEEESJ_SK_NS4_8TiledMMAINS4_8MMA_AtomIJNS4_4SM904GMMA26MMA_64x128x16_F32F16F16_SSILNSO_5MajorE0ELSQ_0ELNSO_7ScaleInE1ELSR_1EEEEEENS4_6LayoutINS5_IJSC_SC_SC_EEENS5_IJNSA_ILi0EEESW_SW_EEEEENS5_IJNS4_10UnderscoreESZ_SZ_EEEEENS4_23SM90_TMA_LOAD_MULTICASTENS4_14ComposedLayoutINS4_7SwizzleILi3ELi4ELi3EEENS4_18smem_ptr_flag_bitsILi16EEENSU_INS5_IJNSA_ILi8EEESG_EEENS5_IJSG_SC_EEEEEEEvNS4_8identityES12_S1C_vS1D_EENS_8epilogue10collective6detail29Sm90TmaWarpSpecializedAdapterINS1G_15DefaultEpilogueISJ_SK_SK_NS1F_6thread17LinearCombinationISJ_Li1EffLNS1K_9ScaleType4KindE0ELNS_15FloatRoundStyleE2ESJ_EENS1_15EpilogueDefaultEEEEEvvEEEEvNT_6ParamsE --------------------------
	.section	.nv.shared._ZN7cutlass13device_kernelINS_4gemm6kernel13GemmUniversalIN4cute5tupleIJiiiiEEENS1_10collective13CollectiveMmaINS1_34MainloopSm90TmaGmmaWarpSpecializedILi3ENS5_IJNS4_1CILi2EEESB_NSA_ILi1EEEEEENS1_32KernelTmaWarpSpecializedPingpongEEENS5_IJNSA_ILi64EEENSA_ILi128EEESH_EEENS_6half_tENS5_IJlSC_lEEESJ_SK_NS4_8TiledMMAINS4_8MMA_AtomIJNS4_4SM904GMMA26MMA_64x128x16_F32F16F16_SSILNSO_5MajorE0ELSQ_0ELNSO_7ScaleInE1ELSR_1EEEEEENS4_6LayoutINS5_IJSC_SC_SC_EEENS5_IJNSA_ILi0EEESW_SW_EEEEENS5_IJNS4_10UnderscoreESZ_SZ_EEEEENS4_23SM90_TMA_LOAD_MULTICASTENS4_14ComposedLayoutINS4_7SwizzleILi3ELi4ELi3EEENS4_18smem_ptr_flag_bitsILi16EEENSU_INS5_IJNSA_ILi8EEESG_EEENS5_IJSG_SC_EEEEEEEvNS4_8identityES12_S1C_vS1D_EENS_8epilogue10collective6detail29Sm90TmaWarpSpecializedAdapterINS1G_15DefaultEpilogueISJ_SK_SK_NS1F_6thread17LinearCombinationISJ_Li1EffLNS1K_9ScaleType4KindE0ELNS_15FloatRoundStyleE2ESJ_EENS1_15EpilogueDefaultEEEEEvvEEEEvNT_6ParamsE,"aw",@nobits
	.sectionflags	@""
	.align	16
	.zero		1024


//--------------------- .nv.shared.reserved.0     --------------------------
	.section	.nv.shared.reserved.0,"aw",@nobits
	.weak		__nv_reservedSMEM_offset_0_alias
	.size		__nv_reservedSMEM_offset_0_alias, 0, 0
	.other		__nv_reservedSMEM_offset_0_alias,@"STO_CUDA_RESERVED_SHARED STV_DEFAULT"
__nv_reservedSMEM_offset_0_alias:
	.zero		0


//--------------------- .nv.global                --------------------------
	.section	.nv.global,"aw",@nobits
.nv.global:
	.type		_ZN39_INTERNAL_8f818ff6_4_k_cu_7a47c8dc_36704cute1_E,@object
	.size		_ZN39_INTERNAL_8f818ff6_4_k_cu_7a47c8dc_36704cute1_E,(_ZN39_INTERNAL_8f818ff6_4_k_cu_7a47c8dc_36704cuda3std3__45__cpo6cbeginE - _ZN39_INTERNAL_8f818ff6_4_k_cu_7a47c8dc_36704cute1_E)
_ZN39_INTERNAL_8f818ff6_4_k_cu_7a47c8dc_36704cute1_E:
	.zero		1
	.type		_ZN39_INTERNAL_8f818ff6_4_k_cu_7a47c8dc_36704cuda3std3__45__cpo6cbeginE,@object
	.size		_ZN39_INTERNAL_8f818ff6_4_k_cu_7a47c8dc_36704cuda3std3__45__cpo6cbeginE,(_ZN39_INTERNAL_8f818ff6_4_k_cu_7a47c8dc_36704cuda3std3__48in_placeE - _ZN39_INTERNAL_8f818ff6_4_k_cu_7a47c8dc_36704cuda3std3__45__cpo6cbeginE)
_ZN39_INTERNAL_8f818ff6_4_k_cu_7a47c8dc_36704cuda3std3__45__cpo6cbeginE:
	.zero		1
	.type		_ZN39_INTERNAL_8f818ff6_4_k_cu_7a47c8dc_36704cuda3std3__48in_placeE,@object
	.size		_ZN39_INTERNAL_8f818ff6_4_k_cu_7a47c8dc_36704cuda3std3__48in_placeE,(_ZN39_INTERNAL_8f818ff6_4_k_cu_7a47c8dc_36704cuda3std6ranges3__45__cpo9iter_moveE - _ZN39_INTERNAL_8f818ff6_4_k_cu_7a47c8dc_36704cuda3std3__48in_placeE)
_ZN39_INTERNAL_8f818ff6_4_k_cu_7a47c8dc_36704cuda3std3__48in_placeE:
	.zero		1
	.type		_ZN39_INTERNAL_8f818ff6_4_k_cu_7a47c8dc_36704cuda3std6ranges3__45__cpo9iter_moveE,@object
	.size		_ZN39_INTERNAL_8f818ff6_4_k_cu_7a47c8dc_36704cuda3std6ranges3__45__cpo9iter_moveE,(_ZN39_INTERNAL_8f818ff6_4_k_cu_7a47c8dc_36704cuda3std3__45__cpo5beginE - _ZN39_INTERNAL_8f818ff6_4_k_cu_7a47c8dc_36704cuda3std6ranges3__45__cpo9iter_moveE)
_ZN39_INTERNAL_8f818ff6_4_k_cu_7a47c8dc_36704cuda3std6ranges3__45__cpo9iter_moveE:
	.zero		1
	.type		_ZN39_INTERNAL_8f818ff6_4_k_cu_7a47c8dc_36704cuda3std3__45__cpo5beginE,@object
	.size		_ZN39_INTERNAL_8f818ff6_4_k_cu_7a47c8dc_36704cuda3std3__45__cpo5beginE,(_ZN39_INTERNAL_8f818ff6_4_k_cu_7a47c8dc_36704cuda3std3__441_GLOBAL__N__8f818ff6_4_k_cu_7a47c8dc_36706ignoreE - _ZN39_INTERNAL_8f818ff6_4_k_cu_7a47c8dc_36704cuda3std3__45__cpo5beginE)
_ZN39_INTERNAL_8f818ff6_4_k_cu_7a47c8dc_36704cuda3std3__45__cpo5beginE:
	.zero		1
	.type		_ZN39_INTERNAL_8f818ff6_4_k_cu_7a47c8dc_36704cuda3std3__441_GLOBAL__N__8f818ff6_4_k_cu_7a47c8dc_36706ignoreE,@object
	.size		_ZN39_INTERNAL_8f818ff6_4_k_cu_7a47c8dc_36704cuda3std3__441_GLOBAL__N__8f818ff6_4_k_cu_7a47c8dc_36706ignoreE,(_ZN39_INTERNAL_8f818ff6_4_k_cu_7a47c8dc_36704cute7productE - _ZN39_INTERNAL_8f818ff6_4_k_cu_7a47c8dc_36704cuda3std3__441_GLOBAL__N__8f818ff6_4_k_cu_7a47c8dc_36706ignoreE)
_ZN39_INTERNAL_8f818ff6_4_k_cu_7a47c8dc_36704cuda3std3__441_GLOBAL__N__8f818ff6_4_k_cu_7a47c8dc_36706ignoreE:
	.zero		1
	.type		_ZN39_INTERNAL_8f818ff6_4_k_cu_7a47c8dc_36704cute7productE,@object
	.size		_ZN39_INTERNAL_8f818ff6_4_k_cu_7a47c8dc_36704cute7productE,(_ZN39_INTERNAL_8f818ff6_4_k_cu_7a47c8dc_36704cuda3std3__45__cpo3endE - _ZN39_INTERNAL_8f818ff6_4_k_cu_7a47c8dc_36704cute7productE)
_ZN39_INTERNAL_8f818ff6_4_k_cu_7a47c8dc_36704cute7productE:
	.zero		1
	.type		_ZN39_INTERNAL_8f818ff6_4_k_cu_7a47c8dc_36704cuda3std3__45__cpo3endE,@object
	.size		_ZN39_INTERNAL_8f818ff6_4_k_cu_7a47c8dc_36704cuda3std3__45__cpo3endE,(_ZN39_INTERNAL_8f818ff6_4_k_cu_7a47c8dc_36704cuda3std3__419piecewise_constructE - _ZN39_INTERNAL_8f818ff6_4_k_cu_7a47c8dc_36704cuda3std3__45__cpo3endE)
_ZN39_INTERNAL_8f818ff6_4_k_cu_7a47c8dc_36704cuda3std3__45__cpo3endE:
	.zero		1
	.type		_ZN39_INTERNAL_8f818ff6_4_k_cu_7a47c8dc_36704cuda3std3__419piecewise_constructE,@object
	.size		_ZN39_INTERNAL_8f818ff6_4_k_cu_7a47c8dc_36704cuda3std3__419piecewise_constructE,(_ZN39_INTERNAL_8f818ff6_4_k_cu_7a47c8dc_36704cuda3std3__45__cpo4cendE - _ZN39_INTERNAL_8f818ff6_4_k_cu_7a47c8dc_36704cuda3std3__419piecewise_constructE)
_ZN39_INTERNAL_8f818ff6_4_k_cu_7a47c8dc_36704cuda3std3__419piecewise_constructE:
	.zero		1
	.type		_ZN39_INTERNAL_8f818ff6_4_k_cu_7a47c8dc_36704cuda3std3__45__cpo4cendE,@object
	.size		_ZN39_INTERNAL_8f818ff6_4_k_cu_7a47c8dc_36704cuda3std3__45__cpo4cendE,(_ZN39_INTERNAL_8f818ff6_4_k_cu_7a47c8dc_36704cuda3std6ranges3__45__cpo4swapE - _ZN39_INTERNAL_8f818ff6_4_k_cu_7a47c8dc_36704cuda3std3__45__cpo4cendE)
_ZN39_INTERNAL_8f818ff6_4_k_cu_7a47c8dc_36704cuda3std3__45__cpo4cendE:
	.zero		1
	.type		_ZN39_INTERNAL_8f818ff6_4_k_cu_7a47c8dc_36704cuda3std6ranges3__45__cpo4swapE,@object
	.size		_ZN39_INTERNAL_8f818ff6_4_k_cu_7a47c8dc_36704cuda3std6ranges3__45__cpo4swapE,(.L_8 - _ZN39_INTERNAL_8f818ff6_4_k_cu_7a47c8dc_36704cuda3std6ranges3__45__cpo4swapE)
_ZN39_INTERNAL_8f818ff6_4_k_cu_7a47c8dc_36704cuda3std6ranges3__45__cpo4swapE:
	.zero		1
.L_8:


//--------------------- .nv.constant0._ZN7cutlass13device_kernelINS_4gemm6kernel13GemmUniversalIN4cute5tupleIJiiiiEEENS1_10collective13CollectiveMmaINS1_34MainloopSm90TmaGmmaWarpSpecializedILi3ENS5_IJNS4_1CILi2EEESB_NSA_ILi1EEEEEENS1_32KernelTmaWarpSpecializedPingpongEEENS5_IJNSA_ILi64EEENSA_ILi128EEESH_EEENS_6half_tENS5_IJlSC_lEEESJ_SK_NS4_8TiledMMAINS4_8MMA_AtomIJNS4_4SM904GMMA26MMA_64x128x16_F32F16F16_SSILNSO_5MajorE0ELSQ_0ELNSO_7ScaleInE1ELSR_1EEEEEENS4_6LayoutINS5_IJSC_SC_SC_EEENS5_IJNSA_ILi0EEESW_SW_EEEEENS5_IJNS4_10UnderscoreESZ_SZ_EEEEENS4_23SM90_TMA_LOAD_MULTICASTENS4_14ComposedLayoutINS4_7SwizzleILi3ELi4ELi3EEENS4_18smem_ptr_flag_bitsILi16EEENSU_INS5_IJNSA_ILi8EEESG_EEENS5_IJSG_SC_EEEEEEEvNS4_8identityES12_S1C_vS1D_EENS_8epilogue10collective6detail29Sm90TmaWarpSpecializedAdapterINS1G_15DefaultEpilogueISJ_SK_SK_NS1F_6thread17LinearCombinationISJ_Li1EffLNS1K_9ScaleType4KindE0ELNS_15FloatRoundStyleE2ESJ_EENS1_15EpilogueDefaultEEEEEvvEEEEvNT_6ParamsE --------------------------
	.section	.nv.constant0._ZN7cutlass13device_kernelINS_4gemm6kernel13GemmUniversalIN4cute5tupleIJiiiiEEENS1_10collective13CollectiveMmaINS1_34MainloopSm90TmaGmmaWarpSpecializedILi3ENS5_IJNS4_1CILi2EEESB_NSA_ILi1EEEEEENS1_32KernelTmaWarpSpecializedPingpongEEENS5_IJNSA_ILi64EEENSA_ILi128EEESH_EEENS_6half_tENS5_IJlSC_lEEESJ_SK_NS4_8TiledMMAINS4_8MMA_AtomIJNS4_4SM904GMMA26MMA_64x128x16_F32F16F16_SSILNSO_5MajorE0ELSQ_0ELNSO_7ScaleInE1ELSR_1EEEEEENS4_6LayoutINS5_IJSC_SC_SC_EEENS5_IJNSA_ILi0EEESW_SW_EEEEENS5_IJNS4_10UnderscoreESZ_SZ_EEEEENS4_23SM90_TMA_LOAD_MULTICASTENS4_14ComposedLayoutINS4_7SwizzleILi3ELi4ELi3EEENS4_18smem_ptr_flag_bitsILi16EEENSU_INS5_IJNSA_ILi8EEESG_EEENS5_IJSG_SC_EEEEEEEvNS4_8identityES12_S1C_vS1D_EENS_8epilogue10collective6detail29Sm90TmaWarpSpecializedAdapterINS1G_15DefaultEpilogueISJ_SK_SK_NS1F_6thread17LinearCombinationISJ_Li1EffLNS1K_9ScaleType4KindE0ELNS_15FloatRoundStyleE2ESJ_EENS1_15EpilogueDefaultEEEEEvvEEEEvNT_6ParamsE,"a",@progbits
	.sectionflags	@""
	.align	4
.nv.constant0._ZN7cutlass13device_kernelINS_4gemm6kernel13GemmUniversalIN4cute5tupleIJiiiiEEENS1_10collective13CollectiveMmaINS1_34MainloopSm90TmaGmmaWarpSpecializedILi3ENS5_IJNS4_1CILi2EEESB_NSA_ILi1EEEEEENS1_32KernelTmaWarpSpecializedPingpongEEENS5_IJNSA_ILi64EEENSA_ILi128EEESH_EEENS_6half_tENS5_IJlSC_lEEESJ_SK_NS4_8TiledMMAINS4_8MMA_AtomIJNS4_4SM904GMMA26MMA_64x128x16_F32F16F16_SSILNSO_5MajorE0ELSQ_0ELNSO_7ScaleInE1ELSR_1EEEEEENS4_6LayoutINS5_IJSC_SC_SC_EEENS5_IJNSA_ILi0EEESW_SW_EEEEENS5_IJNS4_10UnderscoreESZ_SZ_EEEEENS4_23SM90_TMA_LOAD_MULTICASTENS4_14ComposedLayoutINS4_7SwizzleILi3ELi4ELi3EEENS4_18smem_ptr_flag_bitsILi16EEENSU_INS5_IJNSA_ILi8EEESG_EEENS5_IJSG_SC_EEEEEEEvNS4_8identityES12_S1C_vS1D_EENS_8epilogue10collective6detail29Sm90TmaWarpSpecializedAdapterINS1G_15DefaultEpilogueISJ_SK_SK_NS1F_6thread17LinearCombinationISJ_Li1EffLNS1K_9ScaleType4KindE0ELNS_15FloatRoundStyleE2ESJ_EENS1_15EpilogueDefaultEEEEEvvEEEEvNT_6ParamsE:
	.zero		1664


//--------------------- SYMBOLS --------------------------

	.type		.nv.reservedSmem.offset0,@object
	.size		.nv.reservedSmem.offset0,0x4
	.type		__assertfail,@function
